//
// Generated by NVIDIA NVVM Compiler
//
// Compiler Build ID: CL-36424714
// Cuda compilation tools, release 13.0, V13.0.88
// Based on NVVM 20.0.0
//

.version 9.0
.target sm_100
.address_size 64

	// .globl	_Z22matrix_multi_intuitiveiiiPKfS0_Pf
.extern .shared .align 16 .b8 sm[];

.visible .entry _Z22matrix_multi_intuitiveiiiPKfS0_Pf(
	.param .u32 _Z22matrix_multi_intuitiveiiiPKfS0_Pf_param_0,
	.param .u32 _Z22matrix_multi_intuitiveiiiPKfS0_Pf_param_1,
	.param .u32 _Z22matrix_multi_intuitiveiiiPKfS0_Pf_param_2,
	.param .u64 .ptr .align 1 _Z22matrix_multi_intuitiveiiiPKfS0_Pf_param_3,
	.param .u64 .ptr .align 1 _Z22matrix_multi_intuitiveiiiPKfS0_Pf_param_4,
	.param .u64 .ptr .align 1 _Z22matrix_multi_intuitiveiiiPKfS0_Pf_param_5
)
{
	.reg .pred 	%p<13>;
	.reg .b32 	%r<46>;
	.reg .b32 	%f<68>;
	.reg .b64 	%rd<40>;

	ld.param.u32 	%r22, [_Z22matrix_multi_intuitiveiiiPKfS0_Pf_param_0];
	ld.param.u32 	%r20, [_Z22matrix_multi_intuitiveiiiPKfS0_Pf_param_1];
	ld.param.u32 	%r23, [_Z22matrix_multi_intuitiveiiiPKfS0_Pf_param_2];
	ld.param.u64 	%rd5, [_Z22matrix_multi_intuitiveiiiPKfS0_Pf_param_3];
	ld.param.u64 	%rd6, [_Z22matrix_multi_intuitiveiiiPKfS0_Pf_param_4];
	ld.param.u64 	%rd4, [_Z22matrix_multi_intuitiveiiiPKfS0_Pf_param_5];
	cvta.to.global.u64 	%rd1, %rd6;
	cvta.to.global.u64 	%rd2, %rd5;
	mov.u32 	%r24, %ctaid.x;
	mov.u32 	%r25, %ntid.x;
	mov.u32 	%r26, %tid.x;
	mad.lo.s32 	%r1, %r24, %r25, %r26;
	mov.u32 	%r27, %ctaid.y;
	mov.u32 	%r28, %ntid.y;
	mov.u32 	%r29, %tid.y;
	mad.lo.s32 	%r30, %r27, %r28, %r29;
	setp.ge.s32 	%p1, %r1, %r22;
	setp.ge.s32 	%p2, %r30, %r23;
	or.pred  	%p3, %p1, %p2;
	@%p3 bra 	$L__BB0_14;
	setp.lt.s32 	%p4, %r20, 1;
	mov.f32 	%f67, 0f00000000;
	@%p4 bra 	$L__BB0_13;
	mul.lo.s32 	%r3, %r20, %r1;
	and.b32  	%r4, %r20, 7;
	setp.lt.u32 	%p5, %r20, 8;
	mov.f32 	%f67, 0f00000000;
	mov.b32 	%r44, 0;
	@%p5 bra 	$L__BB0_5;
	and.b32  	%r44, %r20, 2147483640;
	neg.s32 	%r42, %r44;
	shl.b32 	%r7, %r23, 3;
	add.s64 	%rd3, %rd2, 16;
	mov.f32 	%f67, 0f00000000;
	mul.wide.s32 	%rd11, %r23, 4;
	mov.u32 	%r40, %r3;
	mov.u32 	%r41, %r30;
$L__BB0_4:
	.pragma "nounroll";
	mul.wide.s32 	%rd7, %r40, 4;
	add.s64 	%rd8, %rd3, %rd7;
	ld.global.f32 	%f17, [%rd8+-16];
	mul.wide.s32 	%rd9, %r41, 4;
	add.s64 	%rd10, %rd1, %rd9;
	ld.global.f32 	%f18, [%rd10];
	fma.rn.f32 	%f19, %f17, %f18, %f67;
	ld.global.f32 	%f20, [%rd8+-12];
	add.s64 	%rd12, %rd10, %rd11;
	ld.global.f32 	%f21, [%rd12];
	fma.rn.f32 	%f22, %f20, %f21, %f19;
	ld.global.f32 	%f23, [%rd8+-8];
	add.s64 	%rd13, %rd12, %rd11;
	ld.global.f32 	%f24, [%rd13];
	fma.rn.f32 	%f25, %f23, %f24, %f22;
	ld.global.f32 	%f26, [%rd8+-4];
	add.s64 	%rd14, %rd13, %rd11;
	ld.global.f32 	%f27, [%rd14];
	fma.rn.f32 	%f28, %f26, %f27, %f25;
	ld.global.f32 	%f29, [%rd8];
	add.s64 	%rd15, %rd14, %rd11;
	ld.global.f32 	%f30, [%rd15];
	fma.rn.f32 	%f31, %f29, %f30, %f28;
	ld.global.f32 	%f32, [%rd8+4];
	add.s64 	%rd16, %rd15, %rd11;
	ld.global.f32 	%f33, [%rd16];
	fma.rn.f32 	%f34, %f32, %f33, %f31;
	ld.global.f32 	%f35, [%rd8+8];
	add.s64 	%rd17, %rd16, %rd11;
	ld.global.f32 	%f36, [%rd17];
	fma.rn.f32 	%f37, %f35, %f36, %f34;
	ld.global.f32 	%f38, [%rd8+12];
	add.s64 	%rd18, %rd17, %rd11;
	ld.global.f32 	%f39, [%rd18];
	fma.rn.f32 	%f67, %f38, %f39, %f37;
	add.s32 	%r42, %r42, 8;
	add.s32 	%r41, %r41, %r7;
	add.s32 	%r40, %r40, 8;
	setp.ne.s32 	%p6, %r42, 0;
	@%p6 bra 	$L__BB0_4;
$L__BB0_5:
	setp.eq.s32 	%p7, %r4, 0;
	@%p7 bra 	$L__BB0_13;
	and.b32  	%r15, %r20, 3;
	setp.lt.u32 	%p8, %r4, 4;
	@%p8 bra 	$L__BB0_8;
	add.s32 	%r32, %r44, %r3;
	mul.wide.s32 	%rd19, %r32, 4;
	add.s64 	%rd20, %rd2, %rd19;
	ld.global.f32 	%f41, [%rd20];
	mad.lo.s32 	%r33, %r44, %r23, %r30;
	mul.wide.s32 	%rd21, %r33, 4;
	add.s64 	%rd22, %rd1, %rd21;
	ld.global.f32 	%f42, [%rd22];
	fma.rn.f32 	%f43, %f41, %f42, %f67;
	ld.global.f32 	%f44, [%rd20+4];
	mul.wide.s32 	%rd23, %r23, 4;
	add.s64 	%rd24, %rd22, %rd23;
	ld.global.f32 	%f45, [%rd24];
	fma.rn.f32 	%f46, %f44, %f45, %f43;
	ld.global.f32 	%f47, [%rd20+8];
	add.s64 	%rd25, %rd24, %rd23;
	ld.global.f32 	%f48, [%rd25];
	fma.rn.f32 	%f49, %f47, %f48, %f46;
	ld.global.f32 	%f50, [%rd20+12];
	add.s64 	%rd26, %rd25, %rd23;
	ld.global.f32 	%f51, [%rd26];
	fma.rn.f32 	%f67, %f50, %f51, %f49;
	add.s32 	%r44, %r44, 4;
$L__BB0_8:
	setp.eq.s32 	%p9, %r15, 0;
	@%p9 bra 	$L__BB0_13;
	setp.eq.s32 	%p10, %r15, 1;
	@%p10 bra 	$L__BB0_11;
	add.s32 	%r34, %r44, %r3;
	mul.wide.s32 	%rd27, %r34, 4;
	add.s64 	%rd28, %rd2, %rd27;
	ld.global.f32 	%f53, [%rd28];
	mad.lo.s32 	%r35, %r44, %r23, %r30;
	mul.wide.s32 	%rd29, %r35, 4;
	add.s64 	%rd30, %rd1, %rd29;
	ld.global.f32 	%f54, [%rd30];
	fma.rn.f32 	%f55, %f53, %f54, %f67;
	ld.global.f32 	%f56, [%rd28+4];
	mul.wide.s32 	%rd31, %r23, 4;
	add.s64 	%rd32, %rd30, %rd31;
	ld.global.f32 	%f57, [%rd32];
	fma.rn.f32 	%f67, %f56, %f57, %f55;
	add.s32 	%r44, %r44, 2;
$L__BB0_11:
	and.b32  	%r36, %r20, 1;
	setp.eq.b32 	%p11, %r36, 1;
	not.pred 	%p12, %p11;
	@%p12 bra 	$L__BB0_13;
	add.s32 	%r37, %r44, %r3;
	mul.wide.s32 	%rd33, %r37, 4;
	add.s64 	%rd34, %rd2, %rd33;
	ld.global.f32 	%f58, [%rd34];
	mad.lo.s32 	%r38, %r44, %r23, %r30;
	mul.wide.s32 	%rd35, %r38, 4;
	add.s64 	%rd36, %rd1, %rd35;
	ld.global.f32 	%f59, [%rd36];
	fma.rn.f32 	%f67, %f58, %f59, %f67;
$L__BB0_13:
	mad.lo.s32 	%r39, %r23, %r1, %r30;
	cvta.to.global.u64 	%rd37, %rd4;
	mul.wide.s32 	%rd38, %r39, 4;
	add.s64 	%rd39, %rd37, %rd38;
	st.global.f32 	[%rd39], %f67;
$L__BB0_14:
	ret;

}
	// .globl	_Z12matrix_multiiiiPKfS0_Pf
.visible .entry _Z12matrix_multiiiiPKfS0_Pf(
	.param .u32 _Z12matrix_multiiiiPKfS0_Pf_param_0,
	.param .u32 _Z12matrix_multiiiiPKfS0_Pf_param_1,
	.param .u32 _Z12matrix_multiiiiPKfS0_Pf_param_2,
	.param .u64 .ptr .align 1 _Z12matrix_multiiiiPKfS0_Pf_param_3,
	.param .u64 .ptr .align 1 _Z12matrix_multiiiiPKfS0_Pf_param_4,
	.param .u64 .ptr .align 1 _Z12matrix_multiiiiPKfS0_Pf_param_5
)
{
	.reg .pred 	%p<19>;
	.reg .b32 	%r<102>;
	.reg .b32 	%f<70>;
	.reg .b64 	%rd<13>;

	ld.param.u32 	%r35, [_Z12matrix_multiiiiPKfS0_Pf_param_0];
	ld.param.u32 	%r36, [_Z12matrix_multiiiiPKfS0_Pf_param_1];
	ld.param.u32 	%r37, [_Z12matrix_multiiiiPKfS0_Pf_param_2];
	ld.param.u64 	%rd3, [_Z12matrix_multiiiiPKfS0_Pf_param_3];
	ld.param.u64 	%rd4, [_Z12matrix_multiiiiPKfS0_Pf_param_4];
	ld.param.u64 	%rd5, [_Z12matrix_multiiiiPKfS0_Pf_param_5];
	mov.u32 	%r1, %ntid.x;
	mul.lo.s32 	%r2, %r36, %r1;
	mov.u32 	%r38, %ctaid.x;
	mov.u32 	%r3, %tid.x;
	mad.lo.s32 	%r4, %r38, %r1, %r3;
	mov.u32 	%r39, %ctaid.y;
	mov.u32 	%r5, %ntid.y;
	mov.u32 	%r6, %tid.y;
	mad.lo.s32 	%r7, %r39, %r5, %r6;
	setp.ge.s32 	%p1, %r6, %r36;
	@%p1 bra 	$L__BB1_5;
	mul.lo.s32 	%r8, %r36, %r4;
	mul.lo.s32 	%r9, %r36, %r3;
	cvta.to.global.u64 	%rd1, %rd3;
	mov.u32 	%r94, %r6;
$L__BB1_2:
	setp.ge.s32 	%p2, %r4, %r35;
	@%p2 bra 	$L__BB1_4;
	add.s32 	%r40, %r94, %r8;
	mul.wide.s32 	%rd6, %r40, 4;
	add.s64 	%rd7, %rd1, %rd6;
	ld.global.f32 	%f13, [%rd7];
	add.s32 	%r41, %r94, %r9;
	shl.b32 	%r42, %r41, 2;
	mov.u32 	%r43, sm;
	add.s32 	%r44, %r43, %r42;
	st.shared.f32 	[%r44], %f13;
$L__BB1_4:
	add.s32 	%r94, %r94, %r5;
	setp.lt.s32 	%p3, %r94, %r36;
	@%p3 bra 	$L__BB1_2;
$L__BB1_5:
	shl.b32 	%r45, %r2, 2;
	mov.u32 	%r46, sm;
	add.s32 	%r10, %r46, %r45;
	setp.ge.s32 	%p4, %r3, %r36;
	@%p4 bra 	$L__BB1_10;
	cvta.to.global.u64 	%rd2, %rd4;
	mov.u32 	%r95, %r3;
$L__BB1_7:
	setp.ge.s32 	%p5, %r7, %r37;
	@%p5 bra 	$L__BB1_9;
	mad.lo.s32 	%r47, %r95, %r37, %r7;
	mul.wide.s32 	%rd8, %r47, 4;
	add.s64 	%rd9, %rd2, %rd8;
	ld.global.f32 	%f14, [%rd9];
	mad.lo.s32 	%r48, %r95, %r5, %r6;
	shl.b32 	%r49, %r48, 2;
	add.s32 	%r50, %r10, %r49;
	st.shared.f32 	[%r50], %f14;
$L__BB1_9:
	add.s32 	%r95, %r95, %r1;
	setp.lt.s32 	%p6, %r95, %r36;
	@%p6 bra 	$L__BB1_7;
$L__BB1_10:
	bar.sync 	0;
	setp.ge.s32 	%p7, %r4, %r35;
	setp.ge.s32 	%p8, %r7, %r37;
	or.pred  	%p9, %p7, %p8;
	@%p9 bra 	$L__BB1_24;
	setp.lt.s32 	%p10, %r36, 1;
	mov.f32 	%f69, 0f00000000;
	@%p10 bra 	$L__BB1_23;
	mul.lo.s32 	%r15, %r36, %r3;
	and.b32  	%r16, %r36, 7;
	setp.lt.u32 	%p11, %r36, 8;
	mov.f32 	%f69, 0f00000000;
	mov.b32 	%r100, 0;
	@%p11 bra 	$L__BB1_15;
	and.b32  	%r100, %r36, 2147483640;
	neg.s32 	%r98, %r100;
	shl.b32 	%r53, %r6, 2;
	add.s32 	%r54, %r45, %r53;
	add.s32 	%r97, %r46, %r54;
	shl.b32 	%r20, %r5, 5;
	shl.b32 	%r56, %r15, 2;
	add.s32 	%r57, %r56, %r46;
	add.s32 	%r96, %r57, 16;
	shl.b32 	%r22, %r5, 2;
	mov.f32 	%f69, 0f00000000;
$L__BB1_14:
	.pragma "nounroll";
	ld.shared.f32 	%f19, [%r96+-16];
	ld.shared.f32 	%f20, [%r97];
	fma.rn.f32 	%f21, %f19, %f20, %f69;
	ld.shared.f32 	%f22, [%r96+-12];
	add.s32 	%r58, %r97, %r22;
	ld.shared.f32 	%f23, [%r58];
	fma.rn.f32 	%f24, %f22, %f23, %f21;
	ld.shared.f32 	%f25, [%r96+-8];
	add.s32 	%r59, %r58, %r22;
	ld.shared.f32 	%f26, [%r59];
	fma.rn.f32 	%f27, %f25, %f26, %f24;
	ld.shared.f32 	%f28, [%r96+-4];
	add.s32 	%r60, %r59, %r22;
	ld.shared.f32 	%f29, [%r60];
	fma.rn.f32 	%f30, %f28, %f29, %f27;
	ld.shared.f32 	%f31, [%r96];
	add.s32 	%r61, %r60, %r22;
	ld.shared.f32 	%f32, [%r61];
	fma.rn.f32 	%f33, %f31, %f32, %f30;
	ld.shared.f32 	%f34, [%r96+4];
	add.s32 	%r62, %r61, %r22;
	ld.shared.f32 	%f35, [%r62];
	fma.rn.f32 	%f36, %f34, %f35, %f33;
	ld.shared.f32 	%f37, [%r96+8];
	add.s32 	%r63, %r62, %r22;
	ld.shared.f32 	%f38, [%r63];
	fma.rn.f32 	%f39, %f37, %f38, %f36;
	ld.shared.f32 	%f40, [%r96+12];
	add.s32 	%r64, %r63, %r22;
	ld.shared.f32 	%f41, [%r64];
	fma.rn.f32 	%f69, %f40, %f41, %f39;
	add.s32 	%r98, %r98, 8;
	add.s32 	%r97, %r97, %r20;
	add.s32 	%r96, %r96, 32;
	setp.ne.s32 	%p12, %r98, 0;
	@%p12 bra 	$L__BB1_14;
$L__BB1_15:
	setp.eq.s32 	%p13, %r16, 0;
	@%p13 bra 	$L__BB1_23;
	and.b32  	%r30, %r36, 3;
	setp.lt.u32 	%p14, %r16, 4;
	@%p14 bra 	$L__BB1_18;
	add.s32 	%r65, %r100, %r15;
	shl.b32 	%r66, %r65, 2;
	add.s32 	%r68, %r46, %r66;
	ld.shared.f32 	%f43, [%r68];
	mad.lo.s32 	%r69, %r100, %r5, %r6;
	shl.b32 	%r70, %r69, 2;
	add.s32 	%r71, %r10, %r70;
	ld.shared.f32 	%f44, [%r71];
	fma.rn.f32 	%f45, %f43, %f44, %f69;
	ld.shared.f32 	%f46, [%r68+4];
	shl.b32 	%r72, %r5, 2;
	add.s32 	%r73, %r71, %r72;
	ld.shared.f32 	%f47, [%r73];
	fma.rn.f32 	%f48, %f46, %f47, %f45;
	ld.shared.f32 	%f49, [%r68+8];
	add.s32 	%r74, %r73, %r72;
	ld.shared.f32 	%f50, [%r74];
	fma.rn.f32 	%f51, %f49, %f50, %f48;
	ld.shared.f32 	%f52, [%r68+12];
	add.s32 	%r75, %r74, %r72;
	ld.shared.f32 	%f53, [%r75];
	fma.rn.f32 	%f69, %f52, %f53, %f51;
	add.s32 	%r100, %r100, 4;
$L__BB1_18:
	setp.eq.s32 	%p15, %r30, 0;
	@%p15 bra 	$L__BB1_23;
	setp.eq.s32 	%p16, %r30, 1;
	@%p16 bra 	$L__BB1_21;
	add.s32 	%r76, %r100, %r15;
	shl.b32 	%r77, %r76, 2;
	add.s32 	%r79, %r46, %r77;
	ld.shared.f32 	%f55, [%r79];
	mad.lo.s32 	%r80, %r100, %r5, %r6;
	shl.b32 	%r81, %r80, 2;
	add.s32 	%r82, %r10, %r81;
	ld.shared.f32 	%f56, [%r82];
	fma.rn.f32 	%f57, %f55, %f56, %f69;
	ld.shared.f32 	%f58, [%r79+4];
	shl.b32 	%r83, %r5, 2;
	add.s32 	%r84, %r82, %r83;
	ld.shared.f32 	%f59, [%r84];
	fma.rn.f32 	%f69, %f58, %f59, %f57;
	add.s32 	%r100, %r100, 2;
$L__BB1_21:
	and.b32  	%r85, %r36, 1;
	setp.eq.b32 	%p17, %r85, 1;
	not.pred 	%p18, %p17;
	@%p18 bra 	$L__BB1_23;
	add.s32 	%r86, %r100, %r15;
	shl.b32 	%r87, %r86, 2;
	add.s32 	%r89, %r46, %r87;
	ld.shared.f32 	%f60, [%r89];
	mad.lo.s32 	%r90, %r100, %r5, %r6;
	shl.b32 	%r91, %r90, 2;
	add.s32 	%r92, %r10, %r91;
	ld.shared.f32 	%f61, [%r92];
	fma.rn.f32 	%f69, %f60, %f61, %f69;
$L__BB1_23:
	mad.lo.s32 	%r93, %r37, %r4, %r7;
	cvta.to.global.u64 	%rd10, %rd5;
	mul.wide.s32 	%rd11, %r93, 4;
	add.s64 	%rd12, %rd10, %rd11;
	st.global.f32 	[%rd12], %f69;
$L__BB1_24:
	bar.sync 	0;
	ret;

}


// ===== COMPILED SASS (sm_100) =====

	.target	sm_100

	.elftype	@"ET_EXEC"


//--------------------- .note.nv.tkinfo           --------------------------
	.section	.note.nv.tkinfo,"",@"SHT_NOTE"
	.sectionflags	@"SHF_NOTE_NV_TKINFO"
	.tkinfo
        /*0018*/ 	.word	0x00000002
        /*0030*/ 	.string	""
        /*0030*/ 	.string	"ptxas"
        /*0030*/ 	.string	"Cuda compilation tools, release 13.0, V13.0.88"
        /*0030*/ 	.string	"Build cuda_13.0.r13.0/compiler.36424714_0"
        /*0030*/ 	.string	"-arch sm_100 -m 64 "



//--------------------- .note.nv.cuinfo           --------------------------
	.section	.note.nv.cuinfo,"",@"SHT_NOTE"
	.sectionflags	@"SHF_NOTE_NV_CUINFO"
        /*0018*/ 	.short	0x0002
        /*001a*/ 	.short	0x0064
        /*001c*/ 	.short	0x0082
	.zero		2


//--------------------- .nv.info                  --------------------------
	.section	.nv.info,"",@"SHT_CUDA_INFO"
	.align	4


	//----- nvinfo : EIATTR_REGCOUNT
	.align		4
        /*0000*/ 	.byte	0x04, 0x2f
        /*0002*/ 	.short	(.L_1 - .L_0)
	.align		4
.L_0:
        /*0004*/ 	.word	index@(_Z22matrix_multi_intuitiveiiiPKfS0_Pf)
        /*0008*/ 	.word	0x00000020


	//----- nvinfo : EIATTR_FRAME_SIZE
	.align		4
.L_1:
        /*000c*/ 	.byte	0x04, 0x11
        /*000e*/ 	.short	(.L_3 - .L_2)
	.align		4
.L_2:
        /*0010*/ 	.word	index@(_Z22matrix_multi_intuitiveiiiPKfS0_Pf)
        /*0014*/ 	.word	0x00000000


	//----- nvinfo : EIATTR_REGCOUNT
	.align		4
.L_3:
        /*0018*/ 	.byte	0x04, 0x2f
        /*001a*/ 	.short	(.L_5 - .L_4)
	.align		4
.L_4:
        /*001c*/ 	.word	index@(_Z12matrix_multiiiiPKfS0_Pf)
        /*0020*/ 	.word	0x0000001f


	//----- nvinfo : EIATTR_FRAME_SIZE
	.align		4
.L_5:
        /*0024*/ 	.byte	0x04, 0x11
        /*0026*/ 	.short	(.L_7 - .L_6)
	.align		4
.L_6:
        /*0028*/ 	.word	index@(_Z12matrix_multiiiiPKfS0_Pf)
        /*002c*/ 	.word	0x00000000


	//----- nvinfo : EIATTR_MIN_STACK_SIZE
	.align		4
.L_7:
        /*0030*/ 	.byte	0x04, 0x12
        /*0032*/ 	.short	(.L_9 - .L_8)
	.align		4
.L_8:
        /*0034*/ 	.word	index@(_Z12matrix_multiiiiPKfS0_Pf)
        /*0038*/ 	.word	0x00000000


	//----- nvinfo : EIATTR_MIN_STACK_SIZE
	.align		4
.L_9:
        /*003c*/ 	.byte	0x04, 0x12
        /*003e*/ 	.short	(.L_11 - .L_10)
	.align		4
.L_10:
        /*0040*/ 	.word	index@(_Z22matrix_multi_intuitiveiiiPKfS0_Pf)
        /*0044*/ 	.word	0x00000000
.L_11:


//--------------------- .nv.compat                --------------------------
	.section	.nv.compat,"",@"SHT_CUDA_COMPAT_INFO"
	.align	4
        /*0000*/ 	.byte	0x02, 0x09, 0x00, 0x00, 0x02, 0x02, 0x01, 0x00, 0x02, 0x05, 0x05, 0x00, 0x03, 0x07, 0x01, 0x01
        /*0010*/ 	.byte	0x02, 0x03, 0x00, 0x00, 0x02, 0x06, 0x01, 0x00, 0x04, 0x0b, 0x08, 0x00, 0x09, 0x00, 0x00, 0x00
        /*0020*/ 	.byte	0x00, 0x00, 0x00, 0x00


//--------------------- .nv.info._Z12matrix_multiiiiPKfS0_Pf --------------------------
	.section	.nv.info._Z12matrix_multiiiiPKfS0_Pf,"",@"SHT_CUDA_INFO"
	.sectionflags	@""
	.align	4


	//----- nvinfo : EIATTR_CUDA_API_VERSION
	.align		4
        /*0000*/ 	.byte	0x04, 0x37
        /*0002*/ 	.short	(.L_13 - .L_12)
.L_12:
        /*0004*/ 	.word	0x00000082


	//----- nvinfo : EIATTR_KPARAM_INFO
	.align		4
.L_13:
        /*0008*/ 	.byte	0x04, 0x17
        /*000a*/ 	.short	(.L_15 - .L_14)
.L_14:
        /*000c*/ 	.word	0x00000000
        /*0010*/ 	.short	0x0005
        /*0012*/ 	.short	0x0020
        /*0014*/ 	.byte	0x00, 0xf5, 0x21, 0x00


	//----- nvinfo : EIATTR_KPARAM_INFO
	.align		4
.L_15:
        /*0018*/ 	.byte	0x04, 0x17
        /*001a*/ 	.short	(.L_17 - .L_16)
.L_16:
        /*001c*/ 	.word	0x00000000
        /*0020*/ 	.short	0x0004
        /*0022*/ 	.short	0x0018
        /*0024*/ 	.byte	0x00, 0xf5, 0x21, 0x00


	//----- nvinfo : EIATTR_KPARAM_INFO
	.align		4
.L_17:
        /*0028*/ 	.byte	0x04, 0x17
        /*002a*/ 	.short	(.L_19 - .L_18)
.L_18:
        /*002c*/ 	.word	0x00000000
        /*0030*/ 	.short	0x0003
        /*0032*/ 	.short	0x0010
        /*0034*/ 	.byte	0x00, 0xf5, 0x21, 0x00


	//----- nvinfo : EIATTR_KPARAM_INFO
	.align		4
.L_19:
        /*0038*/ 	.byte	0x04, 0x17
        /*003a*/ 	.short	(.L_21 - .L_20)
.L_20:
        /*003c*/ 	.word	0x00000000
        /*0040*/ 	.short	0x0002
        /*0042*/ 	.short	0x0008
        /*0044*/ 	.byte	0x00, 0xf0, 0x11, 0x00


	//----- nvinfo : EIATTR_KPARAM_INFO
	.align		4
.L_21:
        /*0048*/ 	.byte	0x04, 0x17
        /*004a*/ 	.short	(.L_23 - .L_22)
.L_22:
        /*004c*/ 	.word	0x00000000
        /*0050*/ 	.short	0x0001
        /*0052*/ 	.short	0x0004
        /*0054*/ 	.byte	0x00, 0xf0, 0x11, 0x00


	//----- nvinfo : EIATTR_KPARAM_INFO
	.align		4
.L_23:
        /*0058*/ 	.byte	0x04, 0x17
        /*005a*/ 	.short	(.L_25 - .L_24)
.L_24:
        /*005c*/ 	.word	0x00000000
        /*0060*/ 	.short	0x0000
        /*0062*/ 	.short	0x0000
        /*0064*/ 	.byte	0x00, 0xf0, 0x11, 0x00


	//----- nvinfo : EIATTR_SPARSE_MMA_MASK
	.align		4
.L_25:
        /*0068*/ 	.byte	0x03, 0x50
        /*006a*/ 	.short	0x0000


	//----- nvinfo : EIATTR_MAXREG_COUNT
	.align		4
        /*006c*/ 	.byte	0x03, 0x1b
        /*006e*/ 	.short	0x00ff


	//----- nvinfo : EIATTR_NUM_BARRIERS
	.align		4
        /*0070*/ 	.byte	0x02, 0x4c
        /*0072*/ 	.byte	0x01
	.zero		1


	//----- nvinfo : EIATTR_MERCURY_ISA_VERSION
	.align		4
        /*0074*/ 	.byte	0x03, 0x5f
        /*0076*/ 	.short	0x0101


	//----- nvinfo : EIATTR_VRC_CTA_INIT_COUNT
	.align		4
        /*0078*/ 	.byte	0x02, 0x4a
	.zero		1
	.zero		1


	//----- nvinfo : EIATTR_EXIT_INSTR_OFFSETS
	.align		4
        /*007c*/ 	.byte	0x04, 0x1c
        /*007e*/ 	.short	(.L_27 - .L_26)


	//   ....[0]....
.L_26:
        /*0080*/ 	.word	0x00000bd0


	//----- nvinfo : EIATTR_CRS_STACK_SIZE
	.align		4
.L_27:
        /*0084*/ 	.byte	0x04, 0x1e
        /*0086*/ 	.short	(.L_29 - .L_28)
.L_28:
        /*0088*/ 	.word	0x00000000


	//----- nvinfo : EIATTR_CBANK_PARAM_SIZE
	.align		4
.L_29:
        /*008c*/ 	.byte	0x03, 0x19
        /*008e*/ 	.short	0x0028


	//----- nvinfo : EIATTR_PARAM_CBANK
	.align		4
        /*0090*/ 	.byte	0x04, 0x0a
        /*0092*/ 	.short	(.L_31 - .L_30)
	.align		4
.L_30:
        /*0094*/ 	.word	index@(.nv.constant0._Z12matrix_multiiiiPKfS0_Pf)
        /*0098*/ 	.short	0x0380
        /*009a*/ 	.short	0x0028


	//----- nvinfo : EIATTR_SW_WAR
	.align		4
.L_31:
        /*009c*/ 	.byte	0x04, 0x36
        /*009e*/ 	.short	(.L_33 - .L_32)
.L_32:
        /*00a0*/ 	.word	0x00000008
.L_33:


//--------------------- .nv.info._Z22matrix_multi_intuitiveiiiPKfS0_Pf --------------------------
	.section	.nv.info._Z22matrix_multi_intuitiveiiiPKfS0_Pf,"",@"SHT_CUDA_INFO"
	.sectionflags	@""
	.align	4


	//----- nvinfo : EIATTR_CUDA_API_VERSION
	.align		4
        /*0000*/ 	.byte	0x04, 0x37
        /*0002*/ 	.short	(.L_35 - .L_34)
.L_34:
        /*0004*/ 	.word	0x00000082


	//----- nvinfo : EIATTR_KPARAM_INFO
	.align		4
.L_35:
        /*0008*/ 	.byte	0x04, 0x17
        /*000a*/ 	.short	(.L_37 - .L_36)
.L_36:
        /*000c*/ 	.word	0x00000000
        /*0010*/ 	.short	0x0005
        /*0012*/ 	.short	0x0020
        /*0014*/ 	.byte	0x00, 0xf5, 0x21, 0x00


	//----- nvinfo : EIATTR_KPARAM_INFO
	.align		4
.L_37:
        /*0018*/ 	.byte	0x04, 0x17
        /*001a*/ 	.short	(.L_39 - .L_38)
.L_38:
        /*001c*/ 	.word	0x00000000
        /*0020*/ 	.short	0x0004
        /*0022*/ 	.short	0x0018
        /*0024*/ 	.byte	0x00, 0xf5, 0x21, 0x00


	//----- nvinfo : EIATTR_KPARAM_INFO
	.align		4
.L_39:
        /*0028*/ 	.byte	0x04, 0x17
        /*002a*/ 	.short	(.L_41 - .L_40)
.L_40:
        /*002c*/ 	.word	0x00000000
        /*0030*/ 	.short	0x0003
        /*0032*/ 	.short	0x0010
        /*0034*/ 	.byte	0x00, 0xf5, 0x21, 0x00


	//----- nvinfo : EIATTR_KPARAM_INFO
	.align		4
.L_41:
        /*0038*/ 	.byte	0x04, 0x17
        /*003a*/ 	.short	(.L_43 - .L_42)
.L_42:
        /*003c*/ 	.word	0x00000000
        /*0040*/ 	.short	0x0002
        /*0042*/ 	.short	0x0008
        /*0044*/ 	.byte	0x00, 0xf0, 0x11, 0x00


	//----- nvinfo : EIATTR_KPARAM_INFO
	.align		4
.L_43:
        /*0048*/ 	.byte	0x04, 0x17
        /*004a*/ 	.short	(.L_45 - .L_44)
.L_44:
        /*004c*/ 	.word	0x00000000
        /*0050*/ 	.short	0x0001
        /*0052*/ 	.short	0x0004
        /*0054*/ 	.byte	0x00, 0xf0, 0x11, 0x00


	//----- nvinfo : EIATTR_KPARAM_INFO
	.align		4
.L_45:
        /*0058*/ 	.byte	0x04, 0x17
        /*005a*/ 	.short	(.L_47 - .L_46)
.L_46:
        /*005c*/ 	.word	0x00000000
        /*0060*/ 	.short	0x0000
        /*0062*/ 	.short	0x0000
        /*0064*/ 	.byte	0x00, 0xf0, 0x11, 0x00


	//----- nvinfo : EIATTR_SPARSE_MMA_MASK
	.align		4
.L_47:
        /*0068*/ 	.byte	0x03, 0x50
        /*006a*/ 	.short	0x0000


	//----- nvinfo : EIATTR_MAXREG_COUNT
	.align		4
        /*006c*/ 	.byte	0x03, 0x1b
        /*006e*/ 	.short	0x00ff


	//----- nvinfo : EIATTR_MERCURY_ISA_VERSION
	.align		4
        /*0070*/ 	.byte	0x03, 0x5f
        /*0072*/ 	.short	0x0101


	//----- nvinfo : EIATTR_VRC_CTA_INIT_COUNT
	.align		4
        /*0074*/ 	.byte	0x02, 0x4a
	.zero		1
	.zero		1


	//----- nvinfo : EIATTR_EXIT_INSTR_OFFSETS
	.align		4
        /*0078*/ 	.byte	0x04, 0x1c
        /*007a*/ 	.short	(.L_49 - .L_48)


	//   ....[0]....
.L_48:
        /*007c*/ 	.word	0x000000d0


	//   ....[1]....
        /*0080*/ 	.word	0x00000850


	//----- nvinfo : EIATTR_CBANK_PARAM_SIZE
	.align		4
.L_49:
        /*0084*/ 	.byte	0x03, 0x19
        /*0086*/ 	.short	0x0028


	//----- nvinfo : EIATTR_PARAM_CBANK
	.align		4
        /*0088*/ 	.byte	0x04, 0x0a
        /*008a*/ 	.short	(.L_51 - .L_50)
	.align		4
.L_50:
        /*008c*/ 	.word	index@(.nv.constant0._Z22matrix_multi_intuitiveiiiPKfS0_Pf)
        /*0090*/ 	.short	0x0380
        /*0092*/ 	.short	0x0028


	//----- nvinfo : EIATTR_SW_WAR
	.align		4
.L_51:
        /*0094*/ 	.byte	0x04, 0x36
        /*0096*/ 	.short	(.L_53 - .L_52)
.L_52:
        /*0098*/ 	.word	0x00000008
.L_53:


//--------------------- .nv.callgraph             --------------------------
	.section	.nv.callgraph,"",@"SHT_CUDA_CALLGRAPH"
	.align	4
	.sectionentsize	8
	.align		4
        /*0000*/ 	.word	0x00000000
	.align		4
        /*0004*/ 	.word	0xffffffff
	.align		4
        /*0008*/ 	.word	0x00000000
	.align		4
        /*000c*/ 	.word	0xfffffffe
	.align		4
        /*0010*/ 	.word	0x00000000
	.align		4
        /*0014*/ 	.word	0xfffffffd
	.align		4
        /*0018*/ 	.word	0x00000000
	.align		4
        /*001c*/ 	.word	0xfffffffc


//--------------------- .text._Z12matrix_multiiiiPKfS0_Pf --------------------------
	.section	.text._Z12matrix_multiiiiPKfS0_Pf,"ax",@progbits
	.align	128
        .global         _Z12matrix_multiiiiPKfS0_Pf
        .type           _Z12matrix_multiiiiPKfS0_Pf,@function
        .size           _Z12matrix_multiiiiPKfS0_Pf,(.L_x_27 - _Z12matrix_multiiiiPKfS0_Pf)
        .other          _Z12matrix_multiiiiPKfS0_Pf,@"STO_CUDA_ENTRY STV_DEFAULT"
_Z12matrix_multiiiiPKfS0_Pf:
.text._Z12matrix_multiiiiPKfS0_Pf:
[----:B------:R-:W-:Y:S01]  /*0000*/  LDC R1, c[0x0][0x37c] ;  /* 0x0000df00ff017b82 */ /* 0x000fe20000000800 */
[----:B------:R-:W0:Y:S01]  /*0010*/  S2R R0, SR_TID.Y ;  /* 0x0000000000007919 */ /* 0x000e220000002200 */
[----:B------:R-:W1:Y:S06]  /*0020*/  LDCU UR5, c[0x0][0x384] ;  /* 0x00007080ff0577ac */ /* 0x000e6c0008000800 */
[----:B------:R-:W2:Y:S01]  /*0030*/  S2UR UR4, SR_CTAID.Y ;  /* 0x00000000000479c3 */ /* 0x000ea20000002600 */
[----:B------:R-:W-:Y:S01]  /*0040*/  BSSY.RECONVERGENT B0, `(.L_x_0) ;  /* 0x0000021000007945 */ /* 0x000fe20003800200 */
[----:B------:R-:W3:Y:S01]  /*0050*/  S2R R7, SR_CTAID.X ;  /* 0x0000000000077919 */ /* 0x000ee20000002500 */
[----:B------:R-:W4:Y:S01]  /*0060*/  LDCU UR8, c[0x0][0x360] ;  /* 0x00006c00ff0877ac */ /* 0x000f220008000800 */
[----:B------:R-:W3:Y:S01]  /*0070*/  S2R R6, SR_TID.X ;  /* 0x0000000000067919 */ /* 0x000ee20000002100 */
[----:B------:R-:W0:Y:S03]  /*0080*/  LDCU.64 UR6, c[0x0][0x358] ;  /* 0x00006b00ff0677ac */ /* 0x000e260008000a00 */
[----:B------:R-:W2:Y:S01]  /*0090*/  LDC R3, c[0x0][0x364] ;  /* 0x0000d900ff037b82 */ /* 0x000ea20000000800 */
[----:B------:R-:W2:Y:S01]  /*00a0*/  LDCU UR9, c[0x0][0x384] ;  /* 0x00007080ff0977ac */ /* 0x000ea20008000800 */
[----:B-1----:R-:W-:-:S05]  /*00b0*/  MOV R5, UR5 ;  /* 0x0000000500057c02 */ /* 0x002fca0008000f00 */
[----:B----4-:R-:W-:Y:S01]  /*00c0*/  IMAD R4, R5, UR8, RZ ;  /* 0x0000000805047c24 */ /* 0x010fe2000f8e02ff */
[----:B0-----:R-:W-:Y:S01]  /*00d0*/  ISETP.GE.AND P0, PT, R0, R5, PT ;  /* 0x000000050000720c */ /* 0x001fe20003f06270 */
[----:B---3--:R-:W-:Y:S02]  /*00e0*/  IMAD R2, R7, UR8, R6 ;  /* 0x0000000807027c24 */ /* 0x008fe4000f8e0206 */
[----:B--2---:R-:W-:-:S10]  /*00f0*/  IMAD R7, R3, UR4, R0 ;  /* 0x0000000403077c24 */ /* 0x004fd4000f8e0200 */
[----:B------:R-:W-:Y:S05]  /*0100*/  @P0 BRA `(.L_x_1) ;  /* 0x0000000000500947 */ /* 0x000fea0003800000 */
[----:B------:R-:W0:Y:S01]  /*0110*/  LDC.64 R10, c[0x0][0x390] ;  /* 0x0000e400ff0a7b82 */ /* 0x000e220000000a00 */
[----:B------:R-:W1:Y:S01]  /*0120*/  LDCU UR4, c[0x0][0x380] ;  /* 0x00007000ff0477ac */ /* 0x000e620008000800 */
[----:B------:R-:W-:Y:S01]  /*0130*/  IMAD.MOV.U32 R12, RZ, RZ, R0 ;  /* 0x000000ffff0c7224 */ /* 0x000fe200078e0000 */
[----:B-1----:R-:W-:-:S13]  /*0140*/  ISETP.GE.AND P0, PT, R2, UR4, PT ;  /* 0x0000000402007c0c */ /* 0x002fda000bf06270 */
.L_x_4:
[----:B------:R-:W-:Y:S01]  /*0150*/  BSSY.RECONVERGENT B1, `(.L_x_2) ;  /* 0x000000c000017945 */ /* 0x000fe20003800200 */
[----:B------:R-:W-:-:S03]  /*0160*/  MOV R5, UR9 ;  /* 0x0000000900057c02 */ /* 0x000fc60008000f00 */
[----:B-1----:R-:W-:Y:S05]  /*0170*/  @P0 BRA `(.L_x_3) ;  /* 0x0000000000240947 */ /* 0x002fea0003800000 */
[----:B------:R-:W-:-:S04]  /*0180*/  IMAD R9, R2, UR9, R12 ;  /* 0x0000000902097c24 */ /* 0x000fc8000f8e020c */
[----:B0-----:R-:W-:-:S06]  /*0190*/  IMAD.WIDE R8, R9, 0x4, R10 ;  /* 0x0000000409087825 */ /* 0x001fcc00078e020a */
[----:B------:R-:W2:Y:S01]  /*01a0*/  LDG.E R8, desc[UR6][R8.64] ;  /* 0x0000000608087981 */ /* 0x000ea2000c1e1900 */
[----:B------:R-:W0:Y:S01]  /*01b0*/  S2UR UR5, SR_CgaCtaId ;  /* 0x00000000000579c3 */ /* 0x000e220000008800 */
[----:B------:R-:W-:Y:S01]  /*01c0*/  UMOV UR4, 0x400 ;  /* 0x0000040000047882 */ /* 0x000fe20000000000 */
[----:B------:R-:W-:Y:S01]  /*01d0*/  IMAD R13, R6, UR9, R12 ;  /* 0x00000009060d7c24 */ /* 0x000fe2000f8e020c */
[----:B0-----:R-:W-:-:S06]  /*01e0*/  ULEA UR4, UR5, UR4, 0x18 ;  /* 0x0000000405047291 */ /* 0x001fcc000f8ec0ff */
[----:B------:R-:W-:-:S05]  /*01f0*/  LEA R13, R13, UR4, 0x2 ;  /* 0x000000040d0d7c11 */ /* 0x000fca000f8e10ff */
[----:B--2---:R1:W-:Y:S02]  /*0200*/  STS [R13], R8 ;  /* 0x000000080d007388 */ /* 0x0043e40000000800 */
.L_x_3:
[----:B------:R-:W-:Y:S05]  /*0210*/  BSYNC.RECONVERGENT B1 ;  /* 0x0000000000017941 */ /* 0x000fea0003800200 */
.L_x_2:
[----:B------:R-:W-:-:S05]  /*0220*/  IMAD.IADD R12, R3, 0x1, R12 ;  /* 0x00000001030c7824 */ /* 0x000fca00078e020c */
[----:B------:R-:W-:-:S13]  /*0230*/  ISETP.GE.AND P1, PT, R12, R5, PT ;  /* 0x000000050c00720c */ /* 0x000fda0003f26270 */
[----:B------:R-:W-:Y:S05]  /*0240*/  @!P1 BRA `(.L_x_4) ;  /* 0xfffffffc00c09947 */ /* 0x000fea000383ffff */
.L_x_1:
[----:B------:R-:W-:Y:S05]  /*0250*/  BSYNC.RECONVERGENT B0 ;  /* 0x0000000000007941 */ /* 0x000fea0003800200 */
.L_x_0:
[----:B------:R-:W2:Y:S01]  /*0260*/  S2UR UR5, SR_CgaCtaId ;  /* 0x00000000000579c3 */ /* 0x000ea20000008800 */
[----:B------:R-:W-:Y:S01]  /*0270*/  ISETP.GE.AND P0, PT, R6, R5, PT ;  /* 0x000000050600720c */ /* 0x000fe20003f06270 */
[----:B------:R-:W-:Y:S01]  /*0280*/  UMOV UR4, 0x400 ;  /* 0x0000040000047882 */ /* 0x000fe20000000000 */
[----:B-1----:R-:W-:Y:S01]  /*0290*/  SHF.L.U32 R13, R4, 0x2, RZ ;  /* 0x00000002040d7819 */ /* 0x002fe200000006ff */
[----:B------:R-:W1:Y:S01]  /*02a0*/  LDCU UR10, c[0x0][0x384] ;  /* 0x00007080ff0a77ac */ /* 0x000e620008000800 */
[----:B------:R-:W-:Y:S01]  /*02b0*/  BSSY.RECONVERGENT B0, `(.L_x_5) ;  /* 0x0000016000007945 */ /* 0x000fe20003800200 */
[----:B------:R-:W3:Y:S01]  /*02c0*/  LDCU UR9, c[0x0][0x388] ;  /* 0x00007100ff0977ac */ /* 0x000ee20008000800 */
[----:B--2---:R-:W-:-:S06]  /*02d0*/  ULEA UR4, UR5, UR4, 0x18 ;  /* 0x0000000405047291 */ /* 0x004fcc000f8ec0ff */
[----:B------:R-:W-:Y:S01]  /*02e0*/  VIADD R4, R13, UR4 ;  /* 0x000000040d047c36 */ /* 0x000fe20008000000 */
[----:B-1-3--:R-:W-:Y:S06]  /*02f0*/  @P0 BRA `(.L_x_6) ;  /* 0x0000000000440947 */ /* 0x00afec0003800000 */
[----:B------:R-:W1:Y:S01]  /*0300*/  LDC.64 R8, c[0x0][0x398] ;  /* 0x0000e600ff087b82 */ /* 0x000e620000000a00 */
[----:B------:R-:W2:Y:S01]  /*0310*/  LDCU UR5, c[0x0][0x388] ;  /* 0x00007100ff0577ac */ /* 0x000ea20008000800 */
[----:B------:R-:W-:Y:S02]  /*0320*/  MOV R12, R6 ;  /* 0x00000006000c7202 */ /* 0x000fe40000000f00 */
[----:B--2---:R-:W-:-:S13]  /*0330*/  ISETP.GE.AND P0, PT, R7, UR5, PT ;  /* 0x0000000507007c0c */ /* 0x004fda000bf06270 */
.L_x_9:
[----:B------:R-:W-:Y:S01]  /*0340*/  BSSY.RECONVERGENT B1, `(.L_x_7) ;  /* 0x0000009000017945 */ /* 0x000fe20003800200 */
[----:B------:R-:W-:-:S03]  /*0350*/  IMAD.U32 R5, RZ, RZ, UR10 ;  /* 0x0000000aff057e24 */ /* 0x000fc6000f8e00ff */
[----:B--2---:R-:W-:Y:S05]  /*0360*/  @P0 BRA `(.L_x_8) ;  /* 0x0000000000180947 */ /* 0x004fea0003800000 */
[----:B0-----:R-:W-:-:S04]  /*0370*/  IMAD R11, R12, UR9, R7 ;  /* 0x000000090c0b7c24 */ /* 0x001fc8000f8e0207 */
[----:B-1----:R-:W-:-:S06]  /*0380*/  IMAD.WIDE R10, R11, 0x4, R8 ;  /* 0x000000040b0a7825 */ /* 0x002fcc00078e0208 */
[----:B------:R-:W2:Y:S01]  /*0390*/  LDG.E R10, desc[UR6][R10.64] ;  /* 0x000000060a0a7981 */ /* 0x000ea2000c1e1900 */
[----:B------:R-:W-:-:S05]  /*03a0*/  IMAD R15, R3, R12, R0 ;  /* 0x0000000c030f7224 */ /* 0x000fca00078e0200 */
[----:B------:R-:W-:-:S05]  /*03b0*/  LEA R15, R15, R4, 0x2 ;  /* 0x000000040f0f7211 */ /* 0x000fca00078e10ff */
[----:B--2---:R2:W-:Y:S02]  /*03c0*/  STS [R15], R10 ;  /* 0x0000000a0f007388 */ /* 0x0045e40000000800 */
.L_x_8:
[----:B------:R-:W-:Y:S05]  /*03d0*/  BSYNC.RECONVERGENT B1 ;  /* 0x0000000000017941 */ /* 0x000fea0003800200 */
.L_x_7:
[----:B------:R-:W-:-:S05]  /*03e0*/  VIADD R12, R12, UR8 ;  /* 0x000000080c0c7c36 */ /* 0x000fca0008000000 */
[----:B------:R-:W-:-:S13]  /*03f0*/  ISETP.GE.AND P1, PT, R12, R5, PT ;  /* 0x000000050c00720c */ /* 0x000fda0003f26270 */
[----:B------:R-:W-:Y:S05]  /*0400*/  @!P1 BRA `(.L_x_9) ;  /* 0xfffffffc00cc9947 */ /* 0x000fea000383ffff */
.L_x_6:
[----:B------:R-:W-:Y:S05]  /*0410*/  BSYNC.RECONVERGENT B0 ;  /* 0x0000000000007941 */ /* 0x000fea0003800200 */
.L_x_5:
[----:B------:R-:W3:Y:S01]  /*0420*/  LDCU UR5, c[0x0][0x388] ;  /* 0x00007100ff0577ac */ /* 0x000ee20008000800 */
[----:B------:R-:W-:Y:S01]  /*0430*/  BSSY.RECONVERGENT B1, `(.L_x_10) ;  /* 0x0000078000017945 */ /* 0x000fe20003800200 */
[----:B------:R-:W4:Y:S01]  /*0440*/  LDCU UR8, c[0x0][0x380] ;  /* 0x00007000ff0877ac */ /* 0x000f220008000800 */
[----:B------:R-:W-:Y:S01]  /*0450*/  BAR.SYNC.DEFER_BLOCKING 0x0 ;  /* 0x0000000000007b1d */ /* 0x000fe20000010000 */
[----:B---3--:R-:W-:-:S04]  /*0460*/  ISETP.GE.AND P0, PT, R7, UR5, PT ;  /* 0x0000000507007c0c */ /* 0x008fc8000bf06270 */
[----:B----4-:R-:W-:-:S13]  /*0470*/  ISETP.GE.OR P0, PT, R2, UR8, P0 ;  /* 0x0000000802007c0c */ /* 0x010fda0008706670 */
[----:B------:R-:W-:Y:S05]  /*0480*/  @P0 BRA `(.L_x_11) ;  /* 0x0000000400c80947 */ /* 0x000fea0003800000 */
[----:B------:R-:W-:Y:S01]  /*0490*/  ISETP.GE.AND P0, PT, R5, 0x1, PT ;  /* 0x000000010500780c */ /* 0x000fe20003f06270 */
[----:B------:R-:W-:Y:S01]  /*04a0*/  BSSY.RECONVERGENT B0, `(.L_x_12) ;  /* 0x000006c000007945 */ /* 0x000fe20003800200 */
[----:B-1----:R-:W-:-:S11]  /*04b0*/  HFMA2 R8, -RZ, RZ, 0, 0 ;  /* 0x00000000ff087431 */ /* 0x002fd600000001ff */
[----:B------:R-:W-:Y:S05]  /*04c0*/  @!P0 BRA `(.L_x_13) ;  /* 0x0000000400a48947 */ /* 0x000fea0003800000 */
[C---:B------:R-:W-:Y:S01]  /*04d0*/  ISETP.GE.U32.AND P1, PT, R5.reuse, 0x8, PT ;  /* 0x000000080500780c */ /* 0x040fe20003f26070 */
[----:B------:R-:W-:Y:S01]  /*04e0*/  BSSY.RECONVERGENT B2, `(.L_x_14) ;  /* 0x0000032000027945 */ /* 0x000fe20003800200 */
[----:B------:R-:W-:Y:S01]  /*04f0*/  LOP3.LUT R24, R5, 0x7, RZ, 0xc0, !PT ;  /* 0x0000000705187812 */ /* 0x000fe200078ec0ff */
[----:B------:R-:W-:Y:S01]  /*0500*/  IMAD R9, R6, R5, RZ ;  /* 0x0000000506097224 */ /* 0x000fe200078e02ff */
[----:B------:R-:W-:Y:S01]  /*0510*/  MOV R6, RZ ;  /* 0x000000ff00067202 */ /* 0x000fe20000000f00 */
[----:B------:R-:W-:Y:S01]  /*0520*/  IMAD.MOV.U32 R8, RZ, RZ, RZ ;  /* 0x000000ffff087224 */ /* 0x000fe200078e00ff */
[----:B------:R-:W-:-:S07]  /*0530*/  ISETP.NE.AND P0, PT, R24, RZ, PT ;  /* 0x000000ff1800720c */ /* 0x000fce0003f05270 */
[----:B------:R-:W-:Y:S06]  /*0540*/  @!P1 BRA `(.L_x_15) ;  /* 0x0000000000ac9947 */ /* 0x000fec0003800000 */
[----:B------:R-:W-:Y:S01]  /*0550*/  LOP3.LUT R6, R5, 0x7ffffff8, RZ, 0xc0, !PT ;  /* 0x7ffffff805067812 */ /* 0x000fe200078ec0ff */
[----:B0-2---:R-:W-:Y:S01]  /*0560*/  IMAD R10, R0, 0x4, R13 ;  /* 0x00000004000a7824 */ /* 0x005fe200078e020d */
[----:B------:R-:W-:Y:S02]  /*0570*/  LEA R11, R9, UR4, 0x2 ;  /* 0x00000004090b7c11 */ /* 0x000fe4000f8e10ff */
[----:B------:R-:W-:Y:S01]  /*0580*/  MOV R8, RZ ;  /* 0x000000ff00087202 */ /* 0x000fe20000000f00 */
[----:B------:R-:W-:Y:S01]  /*0590*/  VIADD R10, R10, UR4 ;  /* 0x000000040a0a7c36 */ /* 0x000fe20008000000 */
[----:B------:R-:W-:Y:S01]  /*05a0*/  IADD3 R11, PT, PT, R11, 0x10, RZ ;  /* 0x000000100b0b7810 */ /* 0x000fe20007ffe0ff */
[----:B------:R-:W-:-:S07]  /*05b0*/  IMAD.MOV R12, RZ, RZ, -R6 ;  /* 0x000000ffff0c7224 */ /* 0x000fce00078e0a06 */
.L_x_16:
[----:B------:R-:W-:Y:S01]  /*05c0*/  LEA R26, R3, R10, 0x2 ;  /* 0x0000000a031a7211 */ /* 0x000fe200078e10ff */
[----:B------:R-:W-:Y:S01]  /*05d0*/  LDS R19, [R11+-0x10] ;  /* 0xfffff0000b137984 */ /* 0x000fe20000000800 */
[----:B------:R-:W-:-:S03]  /*05e0*/  VIADD R12, R12, 0x8 ;  /* 0x000000080c0c7836 */ /* 0x000fc60000000000 */
[----:B------:R0:W1:Y:S01]  /*05f0*/  LDS R22, [R10] ;  /* 0x000000000a167984 */ /* 0x0000620000000800 */
[C---:B------:R-:W-:Y:S01]  /*0600*/  IMAD R14, R3.reuse, 0x4, R26 ;  /* 0x00000004030e7824 */ /* 0x040fe200078e021a */
[----:B------:R-:W-:Y:S02]  /*0610*/  ISETP.NE.AND P1, PT, R12, RZ, PT ;  /* 0x000000ff0c00720c */ /* 0x000fe40003f25270 */
[----:B------:R-:W-:Y:S02]  /*0620*/  LDS R21, [R11+-0xc] ;  /* 0xfffff4000b157984 */ /* 0x000fe40000000800 */
[C---:B------:R-:W-:Y:S02]  /*0630*/  LEA R28, R3.reuse, R14, 0x2 ;  /* 0x0000000e031c7211 */ /* 0x040fe400078e10ff */
[----:B------:R-:W2:Y:S01]  /*0640*/  LDS R20, [R26] ;  /* 0x000000001a147984 */ /* 0x000ea20000000800 */
[C---:B0-----:R-:W-:Y:S02]  /*0650*/  LEA R10, R3.reuse, R10, 0x5 ;  /* 0x0000000a030a7211 */ /* 0x041fe400078e28ff */
[C---:B------:R-:W-:Y:S01]  /*0660*/  IMAD R17, R3.reuse, 0x4, R28 ;  /* 0x0000000403117824 */ /* 0x040fe200078e021c */
[----:B------:R-:W-:Y:S04]  /*0670*/  LDS R15, [R11+-0x8] ;  /* 0xfffff8000b0f7984 */ /* 0x000fe80000000800 */
[----:B------:R-:W0:Y:S01]  /*0680*/  LDS R14, [R14] ;  /* 0x000000000e0e7984 */ /* 0x000e220000000800 */
[----:B------:R-:W-:-:S03]  /*0690*/  LEA R25, R3, R17, 0x2 ;  /* 0x0000001103197211 */ /* 0x000fc600078e10ff */
[----:B------:R-:W-:Y:S02]  /*06a0*/  LDS R18, [R11+-0x4] ;  /* 0xfffffc000b127984 */ /* 0x000fe40000000800 */
[----:B------:R-:W-:Y:S02]  /*06b0*/  IMAD R23, R3, 0x4, R25 ;  /* 0x0000000403177824 */ /* 0x000fe400078e0219 */
[----:B------:R-:W3:Y:S04]  /*06c0*/  LDS R13, [R28] ;  /* 0x000000001c0d7984 */ /* 0x000ee80000000800 */
[----:B------:R-:W-:Y:S04]  /*06d0*/  LDS R16, [R11] ;  /* 0x000000000b107984 */ /* 0x000fe80000000800 */
[----:B------:R-:W4:Y:S01]  /*06e0*/  LDS R17, [R17] ;  /* 0x0000000011117984 */ /* 0x000f220000000800 */
[----:B-1----:R-:W-:-:S03]  /*06f0*/  FFMA R22, R19, R22, R8 ;  /* 0x0000001613167223 */ /* 0x002fc60000000008 */
[----:B------:R-:W-:Y:S04]  /*0700*/  LDS R8, [R11+0x4] ;  /* 0x000004000b087984 */ /* 0x000fe80000000800 */
[----:B------:R-:W1:Y:S01]  /*0710*/  LDS R19, [R25] ;  /* 0x0000000019137984 */ /* 0x000e620000000800 */
[----:B--2---:R-:W-:Y:S01]  /*0720*/  FFMA R26, R21, R20, R22 ;  /* 0x00000014151a7223 */ /* 0x004fe20000000016 */
[----:B------:R-:W-:Y:S02]  /*0730*/  LEA R22, R3, R23, 0x2 ;  /* 0x0000001703167211 */ /* 0x000fe400078e10ff */
[----:B------:R-:W-:Y:S04]  /*0740*/  LDS R20, [R11+0x8] ;  /* 0x000008000b147984 */ /* 0x000fe80000000800 */
[----:B------:R-:W2:Y:S01]  /*0750*/  LDS R23, [R23] ;  /* 0x0000000017177984 */ /* 0x000ea20000000800 */
[----:B0-----:R-:W-:-:S03]  /*0760*/  FFMA R15, R15, R14, R26 ;  /* 0x0000000e0f0f7223 */ /* 0x001fc6000000001a */
[----:B------:R-:W-:Y:S04]  /*0770*/  LDS R22, [R22] ;  /* 0x0000000016167984 */ /* 0x000fe80000000800 */
[----:B------:R0:W5:Y:S01]  /*0780*/  LDS R21, [R11+0xc] ;  /* 0x00000c000b157984 */ /* 0x0001620000000800 */
[----:B---3--:R-:W-:Y:S01]  /*0790*/  FFMA R13, R18, R13, R15 ;  /* 0x0000000d120d7223 */ /* 0x008fe2000000000f */
[----:B0-----:R-:W-:-:S03]  /*07a0*/  IADD3 R11, PT, PT, R11, 0x20, RZ ;  /* 0x000000200b0b7810 */ /* 0x001fc60007ffe0ff */
[----:B----4-:R-:W-:-:S04]  /*07b0*/  FFMA R13, R16, R17, R13 ;  /* 0x00000011100d7223 */ /* 0x010fc8000000000d */
[----:B-1----:R-:W-:-:S04]  /*07c0*/  FFMA R13, R8, R19, R13 ;  /* 0x00000013080d7223 */ /* 0x002fc8000000000d */
[----:B--2---:R-:W-:-:S04]  /*07d0*/  FFMA R20, R20, R23, R13 ;  /* 0x0000001714147223 */ /* 0x004fc8000000000d */
[----:B-----5:R-:W-:Y:S01]  /*07e0*/  FFMA R8, R21, R22, R20 ;  /* 0x0000001615087223 */ /* 0x020fe20000000014 */
[----:B------:R-:W-:Y:S06]  /*07f0*/  @P1 BRA `(.L_x_16) ;  /* 0xfffffffc00701947 */ /* 0x000fec000383ffff */
.L_x_15:
[----:B------:R-:W-:Y:S05]  /*0800*/  BSYNC.RECONVERGENT B2 ;  /* 0x0000000000027941 */ /* 0x000fea0003800200 */
.L_x_14:
[----:B------:R-:W-:Y:S05]  /*0810*/  @!P0 BRA `(.L_x_13) ;  /* 0x0000000000d08947 */ /* 0x000fea0003800000 */
[----:B------:R-:W-:Y:S01]  /*0820*/  ISETP.GE.U32.AND P0, PT, R24, 0x4, PT ;  /* 0x000000041800780c */ /* 0x000fe20003f06070 */
[----:B------:R-:W-:Y:S01]  /*0830*/  BSSY.RECONVERGENT B2, `(.L_x_17) ;  /* 0x0000018000027945 */ /* 0x000fe20003800200 */
[----:B------:R-:W-:-:S04]  /*0840*/  LOP3.LUT R17, R5, 0x3, RZ, 0xc0, !PT ;  /* 0x0000000305117812 */ /* 0x000fc800078ec0ff */
[----:B------:R-:W-:-:S07]  /*0850*/  ISETP.NE.AND P1, PT, R17, RZ, PT ;  /* 0x000000ff1100720c */ /* 0x000fce0003f25270 */
[----:B------:R-:W-:Y:S06]  /*0860*/  @!P0 BRA `(.L_x_18) ;  /* 0x0000000000508947 */ /* 0x000fec0003800000 */
[C---:B0-----:R-:W-:Y:S02]  /*0870*/  IMAD R11, R6.reuse, R3, R0 ;  /* 0x00000003060b7224 */ /* 0x041fe400078e0200 */
[----:B--2---:R-:W-:Y:S01]  /*0880*/  IMAD.IADD R10, R9, 0x1, R6 ;  /* 0x00000001090a7824 */ /* 0x004fe200078e0206 */
[----:B------:R-:W-:Y:S02]  /*0890*/  IADD3 R6, PT, PT, R6, 0x4, RZ ;  /* 0x0000000406067810 */ /* 0x000fe40007ffe0ff */
[----:B------:R-:W-:Y:S02]  /*08a0*/  LEA R12, R11, R4, 0x2 ;  /* 0x000000040b0c7211 */ /* 0x000fe400078e10ff */
[----:B------:R-:W-:Y:S02]  /*08b0*/  LEA R10, R10, UR4, 0x2 ;  /* 0x000000040a0a7c11 */ /* 0x000fe4000f8e10ff */
[C---:B------:R-:W-:Y:S01]  /*08c0*/  LEA R16, R3.reuse, R12, 0x2 ;  /* 0x0000000c03107211 */ /* 0x040fe200078e10ff */
[----:B------:R-:W-:Y:S04]  /*08d0*/  LDS R13, [R12] ;  /* 0x000000000c0d7984 */ /* 0x000fe80000000800 */
[----:B------:R-:W0:Y:S01]  /*08e0*/  LDS R11, [R10] ;  /* 0x000000000a0b7984 */ /* 0x000e220000000800 */
[----:B------:R-:W-:-:S03]  /*08f0*/  IMAD R20, R3, 0x4, R16 ;  /* 0x0000000403147824 */ /* 0x000fc600078e0210 */
[----:B------:R-:W-:Y:S02]  /*0900*/  LDS R14, [R10+0x4] ;  /* 0x000004000a0e7984 */ /* 0x000fe40000000800 */
[----:B------:R-:W-:Y:S02]  /*0910*/  LEA R15, R3, R20, 0x2 ;  /* 0x00000014030f7211 */ /* 0x000fe400078e10ff */
[----:B------:R-:W1:Y:S04]  /*0920*/  LDS R16, [R16] ;  /* 0x0000000010107984 */ /* 0x000e680000000800 */
[----:B------:R-:W-:Y:S04]  /*0930*/  LDS R18, [R10+0x8] ;  /* 0x000008000a127984 */ /* 0x000fe80000000800 */
[----:B------:R-:W2:Y:S04]  /*0940*/  LDS R20, [R20] ;  /* 0x0000000014147984 */ /* 0x000ea80000000800 */
[----:B------:R-:W-:Y:S04]  /*0950*/  LDS R22, [R10+0xc] ;  /* 0x00000c000a167984 */ /* 0x000fe80000000800 */
[----:B------:R-:W3:Y:S01]  /*0960*/  LDS R15, [R15] ;  /* 0x000000000f0f7984 */ /* 0x000ee20000000800 */
[----:B0-----:R-:W-:-:S04]  /*0970*/  FFMA R11, R11, R13, R8 ;  /* 0x0000000d0b0b7223 */ /* 0x001fc80000000008 */
[----:B-1----:R-:W-:-:S04]  /*0980*/  FFMA R11, R14, R16, R11 ;  /* 0x000000100e0b7223 */ /* 0x002fc8000000000b */
[----:B--2---:R-:W-:-:S04]  /*0990*/  FFMA R11, R18, R20, R11 ;  /* 0x00000014120b7223 */ /* 0x004fc8000000000b */
[----:B---3--:R-:W-:-:S07]  /*09a0*/  FFMA R8, R22, R15, R11 ;  /* 0x0000000f16087223 */ /* 0x008fce000000000b */
.L_x_18:
[----:B------:R-:W-:Y:S05]  /*09b0*/  BSYNC.RECONVERGENT B2 ;  /* 0x0000000000027941 */ /* 0x000fea0003800200 */
.L_x_17:
[----:B------:R-:W-:Y:S05]  /*09c0*/  @!P1 BRA `(.L_x_13) ;  /* 0x0000000000649947 */ /* 0x000fea0003800000 */
[----:B------:R-:W-:Y:S01]  /*09d0*/  ISETP.NE.AND P0, PT, R17, 0x1, PT ;  /* 0x000000011100780c */ /* 0x000fe20003f05270 */
[----:B------:R-:W-:Y:S01]  /*09e0*/  BSSY.RECONVERGENT B2, `(.L_x_19) ;  /* 0x0000010000027945 */ /* 0x000fe20003800200 */
[----:B------:R-:W-:-:S04]  /*09f0*/  LOP3.LUT R5, R5, 0x1, RZ, 0xc0, !PT ;  /* 0x0000000105057812 */ /* 0x000fc800078ec0ff */
[----:B------:R-:W-:-:S07]  /*0a00*/  ISETP.NE.U32.AND P1, PT, R5, 0x1, PT ;  /* 0x000000010500780c */ /* 0x000fce0003f25070 */
[----:B------:R-:W-:Y:S06]  /*0a10*/  @!P0 BRA `(.L_x_20) ;  /* 0x0000000000308947 */ /* 0x000fec0003800000 */
[C---:B0-----:R-:W-:Y:S02]  /*0a20*/  IMAD R11, R6.reuse, R3, R0 ;  /* 0x00000003060b7224 */ /* 0x041fe400078e0200 */
[----:B------:R-:W-:Y:S02]  /*0a30*/  IMAD.IADD R5, R9, 0x1, R6 ;  /* 0x0000000109057824 */ /* 0x000fe400078e0206 */
[----:B------:R-:W-:Y:S01]  /*0a40*/  VIADD R6, R6, 0x2 ;  /* 0x0000000206067836 */ /* 0x000fe20000000000 */
[----:B--2---:R-:W-:Y:S02]  /*0a50*/  LEA R10, R11, R4, 0x2 ;  /* 0x000000040b0a7211 */ /* 0x004fe400078e10ff */
[----:B------:R-:W-:Y:S02]  /*0a60*/  LEA R5, R5, UR4, 0x2 ;  /* 0x0000000405057c11 */ /* 0x000fe4000f8e10ff */
[----:B------:R-:W-:Y:S01]  /*0a70*/  LEA R14, R3, R10, 0x2 ;  /* 0x0000000a030e7211 */ /* 0x000fe200078e10ff */
[----:B------:R-:W-:Y:S04]  /*0a80*/  LDS R12, [R10] ;  /* 0x000000000a0c7984 */ /* 0x000fe80000000800 */
[----:B------:R-:W0:Y:S04]  /*0a90*/  LDS R11, [R5] ;  /* 0x00000000050b7984 */ /* 0x000e280000000800 */
[----:B------:R-:W-:Y:S04]  /*0aa0*/  LDS R13, [R5+0x4] ;  /* 0x00000400050d7984 */ /* 0x000fe80000000800 */
[----:B------:R-:W1:Y:S01]  /*0ab0*/  LDS R14, [R14] ;  /* 0x000000000e0e7984 */ /* 0x000e620000000800 */
[----:B0-----:R-:W-:-:S04]  /*0ac0*/  FFMA R8, R11, R12, R8 ;  /* 0x0000000c0b087223 */ /* 0x001fc80000000008 */
[----:B-1----:R-:W-:-:S07]  /*0ad0*/  FFMA R8, R13, R14, R8 ;  /* 0x0000000e0d087223 */ /* 0x002fce0000000008 */
.L_x_20:
[----:B------:R-:W-:Y:S05]  /*0ae0*/  BSYNC.RECONVERGENT B2 ;  /* 0x0000000000027941 */ /* 0x000fea0003800200 */
.L_x_19:
[-C--:B------:R-:W-:Y:S01]  /*0af0*/  @!P1 IMAD R3, R3, R6.reuse, R0 ;  /* 0x0000000603039224 */ /* 0x080fe200078e0200 */
[----:B------:R-:W-:-:S04]  /*0b00*/  @!P1 IADD3 R6, PT, PT, R9, R6, RZ ;  /* 0x0000000609069210 */ /* 0x000fc80007ffe0ff */
[----:B------:R-:W-:Y:S02]  /*0b10*/  @!P1 LEA R4, R3, R4, 0x2 ;  /* 0x0000000403049211 */ /* 0x000fe400078e10ff */
[----:B------:R-:W-:-:S04]  /*0b20*/  @!P1 LEA R6, R6, UR4, 0x2 ;  /* 0x0000000406069c11 */ /* 0x000fc8000f8e10ff */
[----:B------:R-:W-:Y:S04]  /*0b30*/  @!P1 LDS R4, [R4] ;  /* 0x0000000004049984 */ /* 0x000fe80000000800 */
[----:B------:R-:W1:Y:S02]  /*0b40*/  @!P1 LDS R3, [R6] ;  /* 0x0000000006039984 */ /* 0x000e640000000800 */
[----:B-1----:R-:W-:-:S07]  /*0b50*/  @!P1 FFMA R8, R3, R4, R8 ;  /* 0x0000000403089223 */ /* 0x002fce0000000008 */
.L_x_13:
[----:B------:R-:W-:Y:S05]  /*0b60*/  BSYNC.RECONVERGENT B0 ;  /* 0x0000000000007941 */ /* 0x000fea0003800200 */
.L_x_12:
[----:B------:R-:W1:Y:S01]  /*0b70*/  LDC.64 R4, c[0x0][0x3a0] ;  /* 0x0000e800ff047b82 */ /* 0x000e620000000a00 */
[----:B------:R-:W-:-:S04]  /*0b80*/  IMAD R3, R2, UR5, R7 ;  /* 0x0000000502037c24 */ /* 0x000fc8000f8e0207 */
[----:B-1----:R-:W-:-:S05]  /*0b90*/  IMAD.WIDE R2, R3, 0x4, R4 ;  /* 0x0000000403027825 */ /* 0x002fca00078e0204 */
[----:B------:R3:W-:Y:S02]  /*0ba0*/  STG.E desc[UR6][R2.64], R8 ;  /* 0x0000000802007986 */ /* 0x0007e4000c101906 */
.L_x_11:
[----:B------:R-:W-:Y:S05]  /*0bb0*/  BSYNC.RECONVERGENT B1 ;  /* 0x0000000000017941 */ /* 0x000fea0003800200 */
.L_x_10:
[----:B------:R-:W-:Y:S06]  /*0bc0*/  BAR.SYNC.DEFER_BLOCKING 0x0 ;  /* 0x0000000000007b1d */ /* 0x000fec0000010000 */
[----:B------:R-:W-:Y:S05]  /*0bd0*/  EXIT ;  /* 0x000000000000794d */ /* 0x000fea0003800000 */
.L_x_21:
[----:B------:R-:W-:-:S00]  /*0be0*/  BRA `(.L_x_21) ;  /* 0xfffffffc00fc7947 */ /* 0x000fc0000383ffff */
[----:B------:R-:W-:-:S00]  /*0bf0*/  NOP ;  /* 0x0000000000007918 */ /* 0x000fc00000000000 */
        /* <DEDUP_REMOVED lines=8> */
.L_x_27:


//--------------------- .text._Z22matrix_multi_intuitiveiiiPKfS0_Pf --------------------------
	.section	.text._Z22matrix_multi_intuitiveiiiPKfS0_Pf,"ax",@progbits
	.align	128
        .global         _Z22matrix_multi_intuitiveiiiPKfS0_Pf
        .type           _Z22matrix_multi_intuitiveiiiPKfS0_Pf,@function
        .size           _Z22matrix_multi_intuitiveiiiPKfS0_Pf,(.L_x_28 - _Z22matrix_multi_intuitiveiiiPKfS0_Pf)
        .other          _Z22matrix_multi_intuitiveiiiPKfS0_Pf,@"STO_CUDA_ENTRY STV_DEFAULT"
_Z22matrix_multi_intuitiveiiiPKfS0_Pf:
.text._Z22matrix_multi_intuitiveiiiPKfS0_Pf:
[----:B------:R-:W-:Y:S01]  /*0000*/  LDC R1, c[0x0][0x37c] ;  /* 0x0000df00ff017b82 */ /* 0x000fe20000000800 */
[----:B------:R-:W0:Y:S07]  /*0010*/  S2R R5, SR_TID.Y ;  /* 0x0000000000057919 */ /* 0x000e2e0000002200 */
[----:B------:R-:W1:Y:S01]  /*0020*/  LDC R14, c[0x0][0x360] ;  /* 0x0000d800ff0e7b82 */ /* 0x000e620000000800 */
[----:B------:R-:W2:Y:S01]  /*0030*/  LDCU UR6, c[0x0][0x380] ;  /* 0x00007000ff0677ac */ /* 0x000ea20008000800 */
[----:B------:R-:W1:Y:S06]  /*0040*/  S2R R3, SR_TID.X ;  /* 0x0000000000037919 */ /* 0x000e6c0000002100 */
[----:B------:R-:W0:Y:S08]  /*0050*/  S2UR UR5, SR_CTAID.Y ;  /* 0x00000000000579c3 */ /* 0x000e300000002600 */
[----:B------:R-:W0:Y:S08]  /*0060*/  LDC R0, c[0x0][0x364] ;  /* 0x0000d900ff007b82 */ /* 0x000e300000000800 */
[----:B------:R-:W1:Y:S08]  /*0070*/  S2UR UR4, SR_CTAID.X ;  /* 0x00000000000479c3 */ /* 0x000e700000002500 */
[----:B------:R-:W3:Y:S01]  /*0080*/  LDC R15, c[0x0][0x388] ;  /* 0x0000e200ff0f7b82 */ /* 0x000ee20000000800 */
[----:B0-----:R-:W-:-:S02]  /*0090*/  IMAD R0, R0, UR5, R5 ;  /* 0x0000000500007c24 */ /* 0x001fc4000f8e0205 */
[----:B-1----:R-:W-:-:S03]  /*00a0*/  IMAD R14, R14, UR4, R3 ;  /* 0x000000040e0e7c24 */ /* 0x002fc6000f8e0203 */
[----:B---3--:R-:W-:-:S04]  /*00b0*/  ISETP.GE.AND P0, PT, R0, R15, PT ;  /* 0x0000000f0000720c */ /* 0x008fc80003f06270 */
[----:B--2---:R-:W-:-:S13]  /*00c0*/  ISETP.GE.OR P0, PT, R14, UR6, P0 ;  /* 0x000000060e007c0c */ /* 0x004fda0008706670 */
[----:B------:R-:W-:Y:S05]  /*00d0*/  @P0 EXIT ;  /* 0x000000000000094d */ /* 0x000fea0003800000 */
[----:B------:R-:W0:Y:S01]  /*00e0*/  LDC R17, c[0x0][0x384] ;  /* 0x0000e100ff117b82 */ /* 0x000e220000000800 */
[----:B------:R-:W1:Y:S01]  /*00f0*/  LDCU.64 UR6, c[0x0][0x358] ;  /* 0x00006b00ff0677ac */ /* 0x000e620008000a00 */
[----:B------:R-:W-:Y:S01]  /*0100*/  HFMA2 R26, -RZ, RZ, 0, 0 ;  /* 0x00000000ff1a7431 */ /* 0x000fe200000001ff */
[----:B0-----:R-:W-:-:S13]  /*0110*/  ISETP.GE.AND P0, PT, R17, 0x1, PT ;  /* 0x000000011100780c */ /* 0x001fda0003f06270 */
[----:B-1----:R-:W-:Y:S05]  /*0120*/  @!P0 BRA `(.L_x_22) ;  /* 0x0000000400b88947 */ /* 0x002fea0003800000 */
[C---:B------:R-:W-:Y:S01]  /*0130*/  ISETP.GE.U32.AND P1, PT, R17.reuse, 0x8, PT ;  /* 0x000000081100780c */ /* 0x040fe20003f26070 */
[----:B------:R-:W-:Y:S01]  /*0140*/  IMAD R18, R14, R17, RZ ;  /* 0x000000110e127224 */ /* 0x000fe200078e02ff */
[----:B------:R-:W-:Y:S02]  /*0150*/  LOP3.LUT R25, R17, 0x7, RZ, 0xc0, !PT ;  /* 0x0000000711197812 */ /* 0x000fe400078ec0ff */
[----:B------:R-:W-:Y:S02]  /*0160*/  MOV R26, RZ ;  /* 0x000000ff001a7202 */ /* 0x000fe40000000f00 */
[----:B------:R-:W-:Y:S02]  /*0170*/  ISETP.NE.AND P0, PT, R25, RZ, PT ;  /* 0x000000ff1900720c */ /* 0x000fe40003f05270 */
[----:B------:R-:W-:-:S05]  /*0180*/  MOV R19, RZ ;  /* 0x000000ff00137202 */ /* 0x000fca0000000f00 */
[----:B------:R-:W-:Y:S06]  /*0190*/  @!P1 BRA `(.L_x_23) ;  /* 0x0000000000c49947 */ /* 0x000fec0003800000 */
[----:B------:R-:W0:Y:S01]  /*01a0*/  LDCU.64 UR4, c[0x0][0x390] ;  /* 0x00007200ff0477ac */ /* 0x000e220008000a00 */
[----:B------:R-:W-:Y:S02]  /*01b0*/  LOP3.LUT R19, R17, 0x7ffffff8, RZ, 0xc0, !PT ;  /* 0x7ffffff811137812 */ /* 0x000fe400078ec0ff */
[----:B------:R-:W-:Y:S02]  /*01c0*/  MOV R26, RZ ;  /* 0x000000ff001a7202 */ /* 0x000fe40000000f00 */
[----:B------:R-:W-:Y:S02]  /*01d0*/  MOV R16, R18 ;  /* 0x0000001200107202 */ /* 0x000fe40000000f00 */
[----:B------:R-:W-:Y:S02]  /*01e0*/  MOV R22, R0 ;  /* 0x0000000000167202 */ /* 0x000fe40000000f00 */
[----:B------:R-:W-:Y:S01]  /*01f0*/  IADD3 R20, PT, PT, -R19, RZ, RZ ;  /* 0x000000ff13147210 */ /* 0x000fe20007ffe1ff */
[----:B0-----:R-:W-:-:S04]  /*0200*/  UIADD3 UR4, UP0, UPT, UR4, 0x10, URZ ;  /* 0x0000001004047890 */ /* 0x001fc8000ff1e0ff */
[----:B------:R-:W-:-:S12]  /*0210*/  UIADD3.X UR5, UPT, UPT, URZ, UR5, URZ, UP0, !UPT ;  /* 0x00000005ff057290 */ /* 0x000fd800087fe4ff */
.L_x_24:
[----:B------:R-:W0:Y:S01]  /*0220*/  LDC.64 R12, c[0x0][0x398] ;  /* 0x0000e600ff0c7b82 */ /* 0x000e220000000a00 */
[----:B------:R-:W-:Y:S02]  /*0230*/  MOV R2, UR4 ;  /* 0x0000000400027c02 */ /* 0x000fe40008000f00 */
[----:B------:R-:W-:-:S03]  /*0240*/  MOV R3, UR5 ;  /* 0x0000000500037c02 */ /* 0x000fc60008000f00 */
[----:B------:R-:W-:-:S05]  /*0250*/  IMAD.WIDE R2, R16, 0x4, R2 ;  /* 0x0000000410027825 */ /* 0x000fca00078e0202 */
[----:B------:R-:W2:Y:S04]  /*0260*/  LDG.E R21, desc[UR6][R2.64+-0x10] ;  /* 0xfffff00602157981 */ /* 0x000ea8000c1e1900 */
[----:B------:R-:W3:Y:S04]  /*0270*/  LDG.E R23, desc[UR6][R2.64+-0xc] ;  /* 0xfffff40602177981 */ /* 0x000ee8000c1e1900 */
[----:B------:R-:W4:Y:S01]  /*0280*/  LDG.E R29, desc[UR6][R2.64+-0x8] ;  /* 0xfffff806021d7981 */ /* 0x000f22000c1e1900 */
[----:B0-----:R-:W-:-:S05]  /*0290*/  IMAD.WIDE R12, R22, 0x4, R12 ;  /* 0x00000004160c7825 */ /* 0x001fca00078e020c */
[----:B------:R0:W2:Y:S01]  /*02a0*/  LDG.E R24, desc[UR6][R12.64] ;  /* 0x000000060c187981 */ /* 0x0000a2000c1e1900 */
[----:B------:R-:W-:-:S04]  /*02b0*/  IMAD.WIDE R10, R15, 0x4, R12 ;  /* 0x000000040f0a7825 */ /* 0x000fc800078e020c */
[C---:B------:R-:W-:Y:S02]  /*02c0*/  IMAD.WIDE R4, R15.reuse, 0x4, R10 ;  /* 0x000000040f047825 */ /* 0x040fe400078e020a */
[----:B------:R-:W3:Y:S02]  /*02d0*/  LDG.E R10, desc[UR6][R10.64] ;  /* 0x000000060a0a7981 */ /* 0x000ee4000c1e1900 */
[C---:B------:R-:W-:Y:S02]  /*02e0*/  IMAD.WIDE R6, R15.reuse, 0x4, R4 ;  /* 0x000000040f067825 */ /* 0x040fe400078e0204 */
[----:B------:R1:W4:Y:S02]  /*02f0*/  LDG.E R28, desc[UR6][R4.64] ;  /* 0x00000006041c7981 */ /* 0x000324000c1e1900 */
[C---:B------:R-:W-:Y:S02]  /*0300*/  IMAD.WIDE R8, R15.reuse, 0x4, R6 ;  /* 0x000000040f087825 */ /* 0x040fe400078e0206 */
[----:B------:R-:W5:Y:S02]  /*0310*/  LDG.E R6, desc[UR6][R6.64] ;  /* 0x0000000606067981 */ /* 0x000f64000c1e1900 */
[----:B0-----:R-:W-:-:S05]  /*0320*/  IMAD.WIDE R12, R15, 0x4, R8 ;  /* 0x000000040f0c7825 */ /* 0x001fca00078e0208 */
[----:B------:R-:W5:Y:S04]  /*0330*/  LDG.E R11, desc[UR6][R12.64] ;  /* 0x000000060c0b7981 */ /* 0x000f68000c1e1900 */
[----:B------:R-:W5:Y:S04]  /*0340*/  LDG.E R7, desc[UR6][R8.64] ;  /* 0x0000000608077981 */ /* 0x000f68000c1e1900 */
[----:B------:R-:W5:Y:S04]  /*0350*/  LDG.E R9, desc[UR6][R2.64+-0x4] ;  /* 0xfffffc0602097981 */ /* 0x000f68000c1e1900 */
[----:B------:R-:W5:Y:S01]  /*0360*/  LDG.E R8, desc[UR6][R2.64+0x8] ;  /* 0x0000080602087981 */ /* 0x000f62000c1e1900 */
[----:B--2---:R-:W-:Y:S01]  /*0370*/  FFMA R24, R21, R24, R26 ;  /* 0x0000001815187223 */ /* 0x004fe2000000001a */
[----:B------:R-:W-:-:S02]  /*0380*/  IMAD.WIDE R26, R15, 0x4, R12 ;  /* 0x000000040f1a7825 */ /* 0x000fc400078e020c */
[----:B------:R-:W2:Y:S04]  /*0390*/  LDG.E R21, desc[UR6][R2.64] ;  /* 0x0000000602157981 */ /* 0x000ea8000c1e1900 */
[----:B------:R-:W2:Y:S01]  /*03a0*/  LDG.E R12, desc[UR6][R2.64+0x4] ;  /* 0x00000406020c7981 */ /* 0x000ea2000c1e1900 */
[----:B-1----:R-:W-:-:S03]  /*03b0*/  IMAD.WIDE R4, R15, 0x4, R26 ;  /* 0x000000040f047825 */ /* 0x002fc600078e021a */
[----:B------:R-:W2:Y:S04]  /*03c0*/  LDG.E R13, desc[UR6][R2.64+0xc] ;  /* 0x00000c06020d7981 */ /* 0x000ea8000c1e1900 */
[----:B------:R-:W2:Y:S04]  /*03d0*/  LDG.E R4, desc[UR6][R4.64] ;  /* 0x0000000604047981 */ /* 0x000ea8000c1e1900 */
[----:B------:R-:W2:Y:S01]  /*03e0*/  LDG.E R3, desc[UR6][R26.64] ;  /* 0x000000061a037981 */ /* 0x000ea2000c1e1900 */
[----:B---3--:R-:W-:Y:S01]  /*03f0*/  FFMA R10, R23, R10, R24 ;  /* 0x0000000a170a7223 */ /* 0x008fe20000000018 */
[----:B------:R-:W-:-:S03]  /*0400*/  IADD3 R20, PT, PT, R20, 0x8, RZ ;  /* 0x0000000814147810 */ /* 0x000fc60007ffe0ff */
[----:B----4-:R-:W-:Y:S01]  /*0410*/  FFMA R10, R29, R28, R10 ;  /* 0x0000001c1d0a7223 */ /* 0x010fe2000000000a */
[----:B------:R-:W-:Y:S02]  /*0420*/  ISETP.NE.AND P1, PT, R20, RZ, PT ;  /* 0x000000ff1400720c */ /* 0x000fe40003f25270 */
[----:B------:R-:W-:Y:S01]  /*0430*/  LEA R22, R15, R22, 0x3 ;  /* 0x000000160f167211 */ /* 0x000fe200078e18ff */
[----:B-----5:R-:W-:Y:S01]  /*0440*/  FFMA R6, R9, R6, R10 ;  /* 0x0000000609067223 */ /* 0x020fe2000000000a */
[----:B------:R-:W-:-:S03]  /*0450*/  IADD3 R16, PT, PT, R16, 0x8, RZ ;  /* 0x0000000810107810 */ /* 0x000fc60007ffe0ff */
[----:B--2---:R-:W-:-:S04]  /*0460*/  FFMA R7, R21, R7, R6 ;  /* 0x0000000715077223 */ /* 0x004fc80000000006 */
[----:B------:R-:W-:-:S04]  /*0470*/  FFMA R7, R12, R11, R7 ;  /* 0x0000000b0c077223 */ /* 0x000fc80000000007 */
[----:B------:R-:W-:-:S04]  /*0480*/  FFMA R8, R8, R3, R7 ;  /* 0x0000000308087223 */ /* 0x000fc80000000007 */
[----:B------:R-:W-:Y:S01]  /*0490*/  FFMA R26, R13, R4, R8 ;  /* 0x000000040d1a7223 */ /* 0x000fe20000000008 */
[----:B------:R-:W-:Y:S06]  /*04a0*/  @P1 BRA `(.L_x_24) ;  /* 0xfffffffc005c1947 */ /* 0x000fec000383ffff */
.L_x_23:
[----:B------:R-:W-:Y:S05]  /*04b0*/  @!P0 BRA `(.L_x_22) ;  /* 0x0000000000d48947 */ /* 0x000fea0003800000 */
[----:B------:R-:W-:Y:S02]  /*04c0*/  ISETP.GE.U32.AND P0, PT, R25, 0x4, PT ;  /* 0x000000041900780c */ /* 0x000fe40003f06070 */
[----:B------:R-:W-:-:S04]  /*04d0*/  LOP3.LUT R12, R17, 0x3, RZ, 0xc0, !PT ;  /* 0x00000003110c7812 */ /* 0x000fc800078ec0ff */
[----:B------:R-:W-:-:S07]  /*04e0*/  ISETP.NE.AND P1, PT, R12, RZ, PT ;  /* 0x000000ff0c00720c */ /* 0x000fce0003f25270 */
[----:B------:R-:W-:Y:S06]  /*04f0*/  @!P0 BRA `(.L_x_25) ;  /* 0x0000000000588947 */ /* 0x000fec0003800000 */
[----:B------:R-:W0:Y:S01]  /*0500*/  LDC.64 R8, c[0x0][0x398] ;  /* 0x0000e600ff087b82 */ /* 0x000e220000000a00 */
[----:B------:R-:W-:Y:S01]  /*0510*/  IMAD R7, R19, R15, R0 ;  /* 0x0000000f13077224 */ /* 0x000fe200078e0200 */
[----:B------:R-:W-:-:S06]  /*0520*/  IADD3 R5, PT, PT, R18, R19, RZ ;  /* 0x0000001312057210 */ /* 0x000fcc0007ffe0ff */
[----:B------:R-:W1:Y:S01]  /*0530*/  LDC.64 R2, c[0x0][0x390] ;  /* 0x0000e400ff027b82 */ /* 0x000e620000000a00 */
[----:B0-----:R-:W-:-:S04]  /*0540*/  IMAD.WIDE R8, R7, 0x4, R8 ;  /* 0x0000000407087825 */ /* 0x001fc800078e0208 */
[----:B------:R-:W-:Y:S02]  /*0550*/  IMAD.WIDE R10, R15, 0x4, R8 ;  /* 0x000000040f0a7825 */ /* 0x000fe400078e0208 */
[----:B------:R-:W2:Y:S02]  /*0560*/  LDG.E R8, desc[UR6][R8.64] ;  /* 0x0000000608087981 */ /* 0x000ea4000c1e1900 */
[----:B-1----:R-:W-:-:S04]  /*0570*/  IMAD.WIDE R2, R5, 0x4, R2 ;  /* 0x0000000405027825 */ /* 0x002fc800078e0202 */
[C---:B------:R-:W-:Y:S01]  /*0580*/  IMAD.WIDE R4, R15.reuse, 0x4, R10 ;  /* 0x000000040f047825 */ /* 0x040fe200078e020a */
[----:B------:R-:W2:Y:S04]  /*0590*/  LDG.E R13, desc[UR6][R2.64] ;  /* 0x00000006020d7981 */ /* 0x000ea8000c1e1900 */
[----:B------:R-:W3:Y:S01]  /*05a0*/  LDG.E R10, desc[UR6][R10.64] ;  /* 0x000000060a0a7981 */ /* 0x000ee2000c1e1900 */
[----:B------:R-:W-:-:S03]  /*05b0*/  IMAD.WIDE R6, R15, 0x4, R4 ;  /* 0x000000040f067825 */ /* 0x000fc600078e0204 */
[----:B------:R-:W3:Y:S04]  /*05c0*/  LDG.E R16, desc[UR6][R2.64+0x4] ;  /* 0x0000040602107981 */ /* 0x000ee8000c1e1900 */
[----:B------:R-:W4:Y:S04]  /*05d0*/  LDG.E R21, desc[UR6][R4.64] ;  /* 0x0000000604157981 */ /* 0x000f28000c1e1900 */
[----:B------:R-:W4:Y:S04]  /*05e0*/  LDG.E R20, desc[UR6][R2.64+0x8] ;  /* 0x0000080602147981 */ /* 0x000f28000c1e1900 */
[----:B------:R-:W5:Y:S04]  /*05f0*/  LDG.E R22, desc[UR6][R2.64+0xc] ;  /* 0x00000c0602167981 */ /* 0x000f68000c1e1900 */
[----:B------:R-:W5:Y:S01]  /*0600*/  LDG.E R6, desc[UR6][R6.64] ;  /* 0x0000000606067981 */ /* 0x000f62000c1e1900 */
[----:B------:R-:W-:Y:S01]  /*0610*/  IADD3 R19, PT, PT, R19, 0x4, RZ ;  /* 0x0000000413137810 */ /* 0x000fe20007ffe0ff */
[----:B--2---:R-:W-:-:S04]  /*0620*/  FFMA R13, R13, R8, R26 ;  /* 0x000000080d0d7223 */ /* 0x004fc8000000001a */
[----:B---3--:R-:W-:-:S04]  /*0630*/  FFMA R13, R16, R10, R13 ;  /* 0x0000000a100d7223 */ /* 0x008fc8000000000d */
[----:B----4-:R-:W-:-:S04]  /*0640*/  FFMA R13, R20, R21, R13 ;  /* 0x00000015140d7223 */ /* 0x010fc8000000000d */
[----:B-----5:R-:W-:-:S07]  /*0650*/  FFMA R26, R22, R6, R13 ;  /* 0x00000006161a7223 */ /* 0x020fce000000000d */
.L_x_25:
[----:B------:R-:W-:Y:S05]  /*0660*/  @!P1 BRA `(.L_x_22) ;  /* 0x0000000000689947 */ /* 0x000fea0003800000 */
[----:B------:R-:W0:Y:S01]  /*0670*/  LDC.64 R8, c[0x0][0x398] ;  /* 0x0000e600ff087b82 */ /* 0x000e220000000a00 */
[----:B------:R-:W-:Y:S02]  /*0680*/  ISETP.NE.AND P0, PT, R12, 0x1, PT ;  /* 0x000000010c00780c */ /* 0x000fe40003f05270 */
[----:B------:R-:W-:-:S04]  /*0690*/  LOP3.LUT R17, R17, 0x1, RZ, 0xc0, !PT ;  /* 0x0000000111117812 */ /* 0x000fc800078ec0ff */
[----:B------:R-:W-:Y:S01]  /*06a0*/  ISETP.NE.U32.AND P1, PT, R17, 0x1, PT ;  /* 0x000000011100780c */ /* 0x000fe20003f25070 */
[----:B------:R-:W1:Y:S06]  /*06b0*/  LDC.64 R6, c[0x0][0x390] ;  /* 0x0000e400ff067b82 */ /* 0x000e6c0000000a00 */
[C---:B------:R-:W-:Y:S01]  /*06c0*/  @P0 IMAD R13, R19.reuse, R15, R0 ;  /* 0x0000000f130d0224 */ /* 0x040fe200078e0200 */
[----:B------:R-:W-:Y:S01]  /*06d0*/  @P0 IADD3 R11, PT, PT, R18, R19, RZ ;  /* 0x00000013120b0210 */ /* 0x000fe20007ffe0ff */
[----:B------:R-:W2:Y:S01]  /*06e0*/  LDC.64 R4, c[0x0][0x390] ;  /* 0x0000e400ff047b82 */ /* 0x000ea20000000a00 */
[----:B------:R-:W-:-:S07]  /*06f0*/  @P0 IADD3 R19, PT, PT, R19, 0x2, RZ ;  /* 0x0000000213130810 */ /* 0x000fce0007ffe0ff */
[----:B------:R-:W3:Y:S01]  /*0700*/  LDC.64 R2, c[0x0][0x398] ;  /* 0x0000e600ff027b82 */ /* 0x000ee20000000a00 */
[----:B0-----:R-:W-:Y:S01]  /*0710*/  @P0 IMAD.WIDE R8, R13, 0x4, R8 ;  /* 0x000000040d080825 */ /* 0x001fe200078e0208 */
[----:B------:R-:W-:-:S03]  /*0720*/  @!P1 IADD3 R13, PT, PT, R18, R19, RZ ;  /* 0x00000013120d9210 */ /* 0x000fc60007ffe0ff */
[----:B------:R-:W-:Y:S01]  /*0730*/  @!P1 IMAD R19, R19, R15, R0 ;  /* 0x0000000f13139224 */ /* 0x000fe200078e0200 */
[----:B------:R-:W4:Y:S01]  /*0740*/  @P0 LDG.E R12, desc[UR6][R8.64] ;  /* 0x00000006080c0981 */ /* 0x000f22000c1e1900 */
[----:B-1----:R-:W-:-:S04]  /*0750*/  @P0 IMAD.WIDE R6, R11, 0x4, R6 ;  /* 0x000000040b060825 */ /* 0x002fc800078e0206 */
[----:B------:R-:W-:Y:S01]  /*0760*/  @P0 IMAD.WIDE R10, R15, 0x4, R8 ;  /* 0x000000040f0a0825 */ /* 0x000fe200078e0208 */
[----:B------:R-:W4:Y:S03]  /*0770*/  @P0 LDG.E R17, desc[UR6][R6.64] ;  /* 0x0000000606110981 */ /* 0x000f26000c1e1900 */
[----:B--2---:R-:W-:Y:S01]  /*0780*/  @!P1 IMAD.WIDE R4, R13, 0x4, R4 ;  /* 0x000000040d049825 */ /* 0x004fe200078e0204 */
[----:B------:R-:W2:Y:S04]  /*0790*/  @P0 LDG.E R21, desc[UR6][R6.64+0x4] ;  /* 0x0000040606150981 */ /* 0x000ea8000c1e1900 */
[----:B------:R-:W2:Y:S01]  /*07a0*/  @P0 LDG.E R10, desc[UR6][R10.64] ;  /* 0x000000060a0a0981 */ /* 0x000ea2000c1e1900 */
[----:B---3--:R-:W-:-:S03]  /*07b0*/  @!P1 IMAD.WIDE R2, R19, 0x4, R2 ;  /* 0x0000000413029825 */ /* 0x008fc600078e0202 */
[----:B------:R-:W3:Y:S04]  /*07c0*/  @!P1 LDG.E R5, desc[UR6][R4.64] ;  /* 0x0000000604059981 */ /* 0x000ee8000c1e1900 */
[----:B------:R-:W3:Y:S01]  /*07d0*/  @!P1 LDG.E R2, desc[UR6][R2.64] ;  /* 0x0000000602029981 */ /* 0x000ee2000c1e1900 */
[----:B----4-:R-:W-:-:S04]  /*07e0*/  @P0 FFMA R12, R17, R12, R26 ;  /* 0x0000000c110c0223 */ /* 0x010fc8000000001a */
[----:B--2---:R-:W-:-:S04]  /*07f0*/  @P0 FFMA R26, R21, R10, R12 ;  /* 0x0000000a151a0223 */ /* 0x004fc8000000000c */
[----:B---3--:R-:W-:-:S07]  /*0800*/  @!P1 FFMA R26, R5, R2, R26 ;  /* 0x00000002051a9223 */ /* 0x008fce000000001a */
.L_x_22:
[----:B------:R-:W0:Y:S01]  /*0810*/  LDC.64 R2, c[0x0][0x3a0] ;  /* 0x0000e800ff027b82 */ /* 0x000e220000000a00 */
[----:B------:R-:W-:-:S04]  /*0820*/  IMAD R15, R14, R15, R0 ;  /* 0x0000000f0e0f7224 */ /* 0x000fc800078e0200 */
[----:B0-----:R-:W-:-:S05]  /*0830*/  IMAD.WIDE R2, R15, 0x4, R2 ;  /* 0x000000040f027825 */ /* 0x001fca00078e0202 */
[----:B------:R-:W-:Y:S01]  /*0840*/  STG.E desc[UR6][R2.64], R26 ;  /* 0x0000001a02007986 */ /* 0x000fe2000c101906 */
[----:B------:R-:W-:Y:S05]  /*0850*/  EXIT ;  /* 0x000000000000794d */ /* 0x000fea0003800000 */
.L_x_26:
        /* <DEDUP_REMOVED lines=10> */
.L_x_28:


//--------------------- .nv.shared._Z12matrix_multiiiiPKfS0_Pf --------------------------
	.section	.nv.shared._Z12matrix_multiiiiPKfS0_Pf,"aw",@nobits
	.sectionflags	@""
	.align	16
	.zero		1024


//--------------------- .nv.shared.reserved.0     --------------------------
	.section	.nv.shared.reserved.0,"aw",@nobits
	.weak		__nv_reservedSMEM_offset_0_alias
	.size		__nv_reservedSMEM_offset_0_alias, 0, 64
	.other		__nv_reservedSMEM_offset_0_alias,@"STO_CUDA_RESERVED_SHARED STV_DEFAULT"
__nv_reservedSMEM_offset_0_alias:
	.zero		0
	.zero		64


//--------------------- .nv.shared._Z22matrix_multi_intuitiveiiiPKfS0_Pf --------------------------
	.section	.nv.shared._Z22matrix_multi_intuitiveiiiPKfS0_Pf,"aw",@nobits
	.sectionflags	@""
	.align	16
	.zero		1024


//--------------------- .nv.constant0._Z12matrix_multiiiiPKfS0_Pf --------------------------
	.section	.nv.constant0._Z12matrix_multiiiiPKfS0_Pf,"a",@progbits
	.sectionflags	@""
	.align	4
.nv.constant0._Z12matrix_multiiiiPKfS0_Pf:
	.zero		936


//--------------------- .nv.constant0._Z22matrix_multi_intuitiveiiiPKfS0_Pf --------------------------
	.section	.nv.constant0._Z22matrix_multi_intuitiveiiiPKfS0_Pf,"a",@progbits
	.sectionflags	@""
	.align	4
.nv.constant0._Z22matrix_multi_intuitiveiiiPKfS0_Pf:
	.zero		936


//--------------------- SYMBOLS --------------------------

	.type		.nv.reservedSmem.offset0,@object
	.size		.nv.reservedSmem.offset0,0x4
	.type		.nv.reservedSmem.cap,@object
	.size		.nv.reservedSmem.cap,0x4
